//
// Generated by NVIDIA NVVM Compiler
//
// Compiler Build ID: CL-36424714
// Cuda compilation tools, release 13.0, V13.0.88
// Based on NVVM 20.0.0
//

.version 9.0
.target sm_100
.address_size 64

	// .globl	_Z16d_GJF_integratorPfS_S_S_S_S_PiffS_S_S0_iiP17curandStateXORWOW
.global .align 4 .b8 precalc_xorwow_matrix[102400];
.global .align 4 .b8 precalc_xorwow_offset_matrix[102400];
.global .align 4 .b8 mrg32k3aM1[2304];
.global .align 4 .b8 mrg32k3aM2[2304];
.global .align 4 .b8 mrg32k3aM1SubSeq[2016];
.global .align 4 .b8 mrg32k3aM2SubSeq[2016];
.global .align 4 .b8 mrg32k3aM1Seq[2304];
.global .align 4 .b8 mrg32k3aM2Seq[2304];
.const .align 8 .b8 __cr_lgamma_table[72];

.visible .entry _Z16d_GJF_integratorPfS_S_S_S_S_PiffS_S_S0_iiP17curandStateXORWOW(
	.param .u64 .ptr .align 1 _Z16d_GJF_integratorPfS_S_S_S_S_PiffS_S_S0_iiP17curandStateXORWOW_param_0,
	.param .u64 .ptr .align 1 _Z16d_GJF_integratorPfS_S_S_S_S_PiffS_S_S0_iiP17curandStateXORWOW_param_1,
	.param .u64 .ptr .align 1 _Z16d_GJF_integratorPfS_S_S_S_S_PiffS_S_S0_iiP17curandStateXORWOW_param_2,
	.param .u64 .ptr .align 1 _Z16d_GJF_integratorPfS_S_S_S_S_PiffS_S_S0_iiP17curandStateXORWOW_param_3,
	.param .u64 .ptr .align 1 _Z16d_GJF_integratorPfS_S_S_S_S_PiffS_S_S0_iiP17curandStateXORWOW_param_4,
	.param .u64 .ptr .align 1 _Z16d_GJF_integratorPfS_S_S_S_S_PiffS_S_S0_iiP17curandStateXORWOW_param_5,
	.param .u64 .ptr .align 1 _Z16d_GJF_integratorPfS_S_S_S_S_PiffS_S_S0_iiP17curandStateXORWOW_param_6,
	.param .f32 _Z16d_GJF_integratorPfS_S_S_S_S_PiffS_S_S0_iiP17curandStateXORWOW_param_7,
	.param .f32 _Z16d_GJF_integratorPfS_S_S_S_S_PiffS_S_S0_iiP17curandStateXORWOW_param_8,
	.param .u64 .ptr .align 1 _Z16d_GJF_integratorPfS_S_S_S_S_PiffS_S_S0_iiP17curandStateXORWOW_param_9,
	.param .u64 .ptr .align 1 _Z16d_GJF_integratorPfS_S_S_S_S_PiffS_S_S0_iiP17curandStateXORWOW_param_10,
	.param .u64 .ptr .align 1 _Z16d_GJF_integratorPfS_S_S_S_S_PiffS_S_S0_iiP17curandStateXORWOW_param_11,
	.param .u32 _Z16d_GJF_integratorPfS_S_S_S_S_PiffS_S_S0_iiP17curandStateXORWOW_param_12,
	.param .u32 _Z16d_GJF_integratorPfS_S_S_S_S_PiffS_S_S0_iiP17curandStateXORWOW_param_13,
	.param .u64 .ptr .align 1 _Z16d_GJF_integratorPfS_S_S_S_S_PiffS_S_S0_iiP17curandStateXORWOW_param_14
)
{
	.reg .pred 	%p<12>;
	.reg .b32 	%r<95>;
	.reg .b32 	%f<90>;
	.reg .b64 	%rd<44>;
	.reg .b64 	%fd<2>;

	ld.param.u64 	%rd17, [_Z16d_GJF_integratorPfS_S_S_S_S_PiffS_S_S0_iiP17curandStateXORWOW_param_4];
	ld.param.u64 	%rd18, [_Z16d_GJF_integratorPfS_S_S_S_S_PiffS_S_S0_iiP17curandStateXORWOW_param_5];
	ld.param.u64 	%rd19, [_Z16d_GJF_integratorPfS_S_S_S_S_PiffS_S_S0_iiP17curandStateXORWOW_param_6];
	ld.param.f32 	%f25, [_Z16d_GJF_integratorPfS_S_S_S_S_PiffS_S_S0_iiP17curandStateXORWOW_param_8];
	ld.param.u64 	%rd21, [_Z16d_GJF_integratorPfS_S_S_S_S_PiffS_S_S0_iiP17curandStateXORWOW_param_11];
	ld.param.u32 	%r43, [_Z16d_GJF_integratorPfS_S_S_S_S_PiffS_S_S0_iiP17curandStateXORWOW_param_12];
	ld.param.u32 	%r42, [_Z16d_GJF_integratorPfS_S_S_S_S_PiffS_S_S0_iiP17curandStateXORWOW_param_13];
	ld.param.u64 	%rd22, [_Z16d_GJF_integratorPfS_S_S_S_S_PiffS_S_S0_iiP17curandStateXORWOW_param_14];
	mov.u32 	%r44, %ctaid.x;
	mov.u32 	%r45, %ntid.x;
	mov.u32 	%r46, %tid.x;
	mad.lo.s32 	%r1, %r44, %r45, %r46;
	setp.ge.s32 	%p1, %r1, %r43;
	@%p1 bra 	$L__BB0_15;
	cvta.to.global.u64 	%rd23, %rd22;
	cvta.to.global.u64 	%rd24, %rd17;
	cvta.to.global.u64 	%rd25, %rd18;
	cvta.to.global.u64 	%rd26, %rd21;
	cvta.to.global.u64 	%rd27, %rd19;
	mul.wide.s32 	%rd28, %r1, 4;
	add.s64 	%rd29, %rd26, %rd28;
	ld.global.u32 	%r2, [%rd29];
	mul.wide.s32 	%rd30, %r2, 48;
	add.s64 	%rd1, %rd23, %rd30;
	ld.global.v2.u32 	{%r91, %r90}, [%rd1];
	ld.global.v2.u32 	{%r89, %r88}, [%rd1+8];
	ld.global.v2.u32 	{%r87, %r86}, [%rd1+16];
	ld.global.v2.u32 	{%r85, %r10}, [%rd1+24];
	ld.global.f32 	%f89, [%rd1+32];
	ld.global.f64 	%fd1, [%rd1+40];
	mul.wide.s32 	%rd31, %r2, 4;
	add.s64 	%rd32, %rd27, %rd31;
	ld.global.u32 	%r47, [%rd32];
	mul.wide.s32 	%rd33, %r47, 4;
	add.s64 	%rd2, %rd24, %rd33;
	ld.global.f32 	%f2, [%rd2];
	add.s64 	%rd3, %rd25, %rd33;
	setp.lt.s32 	%p2, %r42, 1;
	@%p2 bra 	$L__BB0_14;
	ld.param.u64 	%rd42, [_Z16d_GJF_integratorPfS_S_S_S_S_PiffS_S_S0_iiP17curandStateXORWOW_param_9];
	ld.param.f32 	%f84, [_Z16d_GJF_integratorPfS_S_S_S_S_PiffS_S_S0_iiP17curandStateXORWOW_param_7];
	ld.param.u64 	%rd41, [_Z16d_GJF_integratorPfS_S_S_S_S_PiffS_S_S0_iiP17curandStateXORWOW_param_3];
	ld.param.u64 	%rd40, [_Z16d_GJF_integratorPfS_S_S_S_S_PiffS_S_S0_iiP17curandStateXORWOW_param_2];
	ld.param.u64 	%rd39, [_Z16d_GJF_integratorPfS_S_S_S_S_PiffS_S_S0_iiP17curandStateXORWOW_param_1];
	ld.param.u64 	%rd38, [_Z16d_GJF_integratorPfS_S_S_S_S_PiffS_S_S0_iiP17curandStateXORWOW_param_0];
	ld.global.f32 	%f26, [%rd3];
	add.f32 	%f27, %f26, %f26;
	div.rn.f32 	%f28, %f84, %f27;
	add.f32 	%f29, %f2, %f28;
	div.rn.f32 	%f30, %f2, %f29;
	mul.f32 	%f31, %f27, %f2;
	div.rn.f32 	%f32, %f84, %f31;
	mul.f32 	%f33, %f84, %f84;
	mul.lo.s32 	%r69, %r2, %r42;
	add.f32 	%f3, %f30, %f30;
	mul.f32 	%f4, %f33, %f30;
	mul.f32 	%f5, %f84, %f30;
	neg.s32 	%r70, %r42;
	cvta.to.global.u64 	%rd4, %rd38;
	cvta.to.global.u64 	%rd5, %rd39;
	cvta.to.global.u64 	%rd43, %rd42;
	cvta.to.global.u64 	%rd7, %rd40;
	cvta.to.global.u64 	%rd8, %rd41;
	add.f32 	%f34, %f32, 0f3F800000;
	mov.f32 	%f35, 0f3F800000;
	sub.f32 	%f36, %f35, %f32;
	div.rn.f32 	%f6, %f36, %f34;
$L__BB0_3:
	ld.global.f32 	%f8, [%rd3];
	setp.eq.s32 	%p3, %r85, 1;
	mov.b32 	%r85, 0;
	mov.f32 	%f87, %f89;
	@%p3 bra 	$L__BB0_5;
	shr.u32 	%r50, %r90, 2;
	xor.b32  	%r51, %r50, %r90;
	shl.b32 	%r52, %r86, 4;
	shl.b32 	%r53, %r51, 1;
	xor.b32  	%r54, %r52, %r53;
	xor.b32  	%r55, %r54, %r86;
	xor.b32  	%r93, %r55, %r51;
	add.s32 	%r56, %r91, %r93;
	add.s32 	%r57, %r56, 362437;
	shr.u32 	%r58, %r89, 2;
	xor.b32  	%r59, %r58, %r89;
	shl.b32 	%r60, %r93, 4;
	shl.b32 	%r61, %r59, 1;
	xor.b32  	%r62, %r61, %r60;
	xor.b32  	%r63, %r62, %r59;
	xor.b32  	%r94, %r63, %r93;
	add.s32 	%r91, %r91, 724874;
	add.s32 	%r64, %r94, %r91;
	cvt.rn.f32.u32 	%f37, %r57;
	fma.rn.f32 	%f38, %f37, 0f2F800000, 0f2F000000;
	cvt.rn.f32.u32 	%f39, %r64;
	fma.rn.f32 	%f40, %f39, 0f30C90FDB, 0f30490FDB;
	setp.lt.f32 	%p4, %f38, 0f00800000;
	mul.f32 	%f41, %f38, 0f4B000000;
	selp.f32 	%f42, %f41, %f38, %p4;
	selp.f32 	%f43, 0fC1B80000, 0f00000000, %p4;
	mov.b32 	%r65, %f42;
	add.s32 	%r66, %r65, -1059760811;
	and.b32  	%r67, %r66, -8388608;
	sub.s32 	%r68, %r65, %r67;
	mov.b32 	%f44, %r68;
	cvt.rn.f32.s32 	%f45, %r67;
	fma.rn.f32 	%f46, %f45, 0f34000000, %f43;
	add.f32 	%f47, %f44, 0fBF800000;
	fma.rn.f32 	%f48, %f47, 0fBE055027, 0f3E1039F6;
	fma.rn.f32 	%f49, %f48, %f47, 0fBDF8CDCC;
	fma.rn.f32 	%f50, %f49, %f47, 0f3E0F2955;
	fma.rn.f32 	%f51, %f50, %f47, 0fBE2AD8B9;
	fma.rn.f32 	%f52, %f51, %f47, 0f3E4CED0B;
	fma.rn.f32 	%f53, %f52, %f47, 0fBE7FFF22;
	fma.rn.f32 	%f54, %f53, %f47, 0f3EAAAA78;
	fma.rn.f32 	%f55, %f54, %f47, 0fBF000000;
	mul.f32 	%f56, %f47, %f55;
	fma.rn.f32 	%f57, %f56, %f47, %f47;
	fma.rn.f32 	%f58, %f46, 0f3F317218, %f57;
	setp.gt.u32 	%p5, %r65, 2139095039;
	fma.rn.f32 	%f59, %f42, 0f7F800000, 0f7F800000;
	selp.f32 	%f60, %f59, %f58, %p5;
	setp.eq.f32 	%p6, %f42, 0f00000000;
	mul.f32 	%f61, %f60, 0fC0000000;
	selp.f32 	%f62, 0f7F800000, %f61, %p6;
	sqrt.rn.f32 	%f63, %f62;
	sin.approx.f32 	%f64, %f40;
	cos.approx.f32 	%f65, %f40;
	mul.f32 	%f87, %f63, %f64;
	mul.f32 	%f89, %f63, %f65;
	mov.b32 	%r85, 1;
	mov.u32 	%r89, %r87;
	mov.u32 	%r90, %r88;
	mov.u32 	%r88, %r86;
	mov.u32 	%r87, %r93;
	mov.u32 	%r86, %r94;
$L__BB0_5:
	mul.wide.s32 	%rd34, %r69, 4;
	add.s64 	%rd10, %rd5, %rd34;
	add.s64 	%rd11, %rd4, %rd34;
	div.rn.f32 	%f66, %f25, %f8;
	mul.f32 	%f13, %f66, %f87;
	ld.global.f32 	%f14, [%rd11];
	ld.global.f32 	%f88, [%rd10];
	sub.f32 	%f16, %f88, %f14;
	ld.global.f32 	%f17, [%rd43];
	mul.f32 	%f67, %f17, 0f3F000000;
	setp.leu.f32 	%p7, %f16, %f67;
	@%p7 bra 	$L__BB0_7;
	sub.f32 	%f88, %f88, %f17;
	st.global.f32 	[%rd10], %f88;
	bra.uni 	$L__BB0_9;
$L__BB0_7:
	mul.f32 	%f68, %f17, 0fBF000000;
	setp.geu.f32 	%p8, %f16, %f68;
	@%p8 bra 	$L__BB0_9;
	add.f32 	%f88, %f17, %f88;
	st.global.f32 	[%rd10], %f88;
$L__BB0_9:
	mul.wide.s32 	%rd35, %r69, 4;
	add.s64 	%rd36, %rd8, %rd35;
	ld.global.f32 	%f69, [%rd11];
	mul.f32 	%f70, %f3, %f69;
	mul.f32 	%f71, %f6, %f88;
	sub.f32 	%f72, %f70, %f71;
	ld.global.f32 	%f73, [%rd2];
	div.rn.f32 	%f74, %f4, %f73;
	add.s64 	%rd37, %rd7, %rd35;
	ld.global.f32 	%f75, [%rd37];
	fma.rn.f32 	%f76, %f74, %f75, %f72;
	add.f32 	%f77, %f73, %f73;
	div.rn.f32 	%f78, %f5, %f77;
	ld.global.f32 	%f79, [%rd36];
	add.f32 	%f80, %f13, %f79;
	fma.rn.f32 	%f81, %f78, %f80, %f76;
	st.global.f32 	[%rd11], %f81;
	st.global.f32 	[%rd10], %f14;
	st.global.f32 	[%rd36], %f13;
	ld.global.f32 	%f21, [%rd11];
	ld.global.f32 	%f22, [%rd43];
	setp.leu.f32 	%p9, %f21, %f22;
	@%p9 bra 	$L__BB0_11;
	sub.f32 	%f83, %f21, %f22;
	st.global.f32 	[%rd11], %f83;
	bra.uni 	$L__BB0_13;
$L__BB0_11:
	setp.geu.f32 	%p10, %f21, 0f00000000;
	@%p10 bra 	$L__BB0_13;
	add.f32 	%f82, %f22, %f21;
	st.global.f32 	[%rd11], %f82;
$L__BB0_13:
	add.s32 	%r70, %r70, 1;
	setp.ne.s32 	%p11, %r70, 0;
	add.s64 	%rd43, %rd43, 4;
	add.s32 	%r69, %r69, 1;
	@%p11 bra 	$L__BB0_3;
$L__BB0_14:
	st.global.v2.u32 	[%rd1], {%r91, %r90};
	st.global.v2.u32 	[%rd1+8], {%r89, %r88};
	st.global.v2.u32 	[%rd1+16], {%r87, %r86};
	st.global.v2.u32 	[%rd1+24], {%r85, %r10};
	st.global.f32 	[%rd1+32], %f89;
	st.global.f64 	[%rd1+40], %fd1;
$L__BB0_15:
	ret;

}


// ===== COMPILED SASS (sm_100) =====

	.target	sm_100

	.elftype	@"ET_EXEC"


//--------------------- .note.nv.tkinfo           --------------------------
	.section	.note.nv.tkinfo,"",@"SHT_NOTE"
	.sectionflags	@"SHF_NOTE_NV_TKINFO"
	.tkinfo
        /*0018*/ 	.word	0x00000002
        /*0030*/ 	.string	""
        /*0030*/ 	.string	"ptxas"
        /*0030*/ 	.string	"Cuda compilation tools, release 13.0, V13.0.88"
        /*0030*/ 	.string	"Build cuda_13.0.r13.0/compiler.36424714_0"
        /*0030*/ 	.string	"-arch sm_100 -m 64 "



//--------------------- .note.nv.cuinfo           --------------------------
	.section	.note.nv.cuinfo,"",@"SHT_NOTE"
	.sectionflags	@"SHF_NOTE_NV_CUINFO"
        /*0018*/ 	.short	0x0002
        /*001a*/ 	.short	0x0064
        /*001c*/ 	.short	0x0082
	.zero		2


//--------------------- .nv.info                  --------------------------
	.section	.nv.info,"",@"SHT_CUDA_INFO"
	.align	4


	//----- nvinfo : EIATTR_REGCOUNT
	.align		4
        /*0000*/ 	.byte	0x04, 0x2f
        /*0002*/ 	.short	(.L_10 - .L_9)
	.align		4
.L_9:
        /*0004*/ 	.word	index@(_Z16d_GJF_integratorPfS_S_S_S_S_PiffS_S_S0_iiP17curandStateXORWOW)
        /*0008*/ 	.word	0x0000002d


	//----- nvinfo : EIATTR_FRAME_SIZE
	.align		4
.L_10:
        /*000c*/ 	.byte	0x04, 0x11
        /*000e*/ 	.short	(.L_12 - .L_11)
	.align		4
.L_11:
        /*0010*/ 	.word	index@($__internal_1_$__cuda_sm3x_div_rn_noftz_f32_slowpath)
        /*0014*/ 	.word	0x00000000


	//----- nvinfo : EIATTR_FRAME_SIZE
	.align		4
.L_12:
        /*0018*/ 	.byte	0x04, 0x11
        /*001a*/ 	.short	(.L_14 - .L_13)
	.align		4
.L_13:
        /*001c*/ 	.word	index@($__internal_0_$__cuda_sm20_sqrt_rn_f32_slowpath)
        /*0020*/ 	.word	0x00000000


	//----- nvinfo : EIATTR_FRAME_SIZE
	.align		4
.L_14:
        /*0024*/ 	.byte	0x04, 0x11
        /*0026*/ 	.short	(.L_16 - .L_15)
	.align		4
.L_15:
        /*0028*/ 	.word	index@(_Z16d_GJF_integratorPfS_S_S_S_S_PiffS_S_S0_iiP17curandStateXORWOW)
        /*002c*/ 	.word	0x00000000


	//----- nvinfo : EIATTR_MIN_STACK_SIZE
	.align		4
.L_16:
        /*0030*/ 	.byte	0x04, 0x12
        /*0032*/ 	.short	(.L_18 - .L_17)
	.align		4
.L_17:
        /*0034*/ 	.word	index@(_Z16d_GJF_integratorPfS_S_S_S_S_PiffS_S_S0_iiP17curandStateXORWOW)
        /*0038*/ 	.word	0x00000000
.L_18:


//--------------------- .nv.compat                --------------------------
	.section	.nv.compat,"",@"SHT_CUDA_COMPAT_INFO"
	.align	4
        /*0000*/ 	.byte	0x02, 0x09, 0x00, 0x00, 0x02, 0x02, 0x01, 0x00, 0x02, 0x05, 0x05, 0x00, 0x03, 0x07, 0x01, 0x01
        /*0010*/ 	.byte	0x02, 0x03, 0x00, 0x00, 0x02, 0x06, 0x01, 0x00, 0x04, 0x0b, 0x08, 0x00, 0x01, 0x00, 0x00, 0x00
        /*0020*/ 	.byte	0x00, 0x00, 0x00, 0x00


//--------------------- .nv.info._Z16d_GJF_integratorPfS_S_S_S_S_PiffS_S_S0_iiP17curandStateXORWOW --------------------------
	.section	.nv.info._Z16d_GJF_integratorPfS_S_S_S_S_PiffS_S_S0_iiP17curandStateXORWOW,"",@"SHT_CUDA_INFO"
	.sectionflags	@""
	.align	4


	//----- nvinfo : EIATTR_CUDA_API_VERSION
	.align		4
        /*0000*/ 	.byte	0x04, 0x37
        /*0002*/ 	.short	(.L_20 - .L_19)
.L_19:
        /*0004*/ 	.word	0x00000082


	//----- nvinfo : EIATTR_KPARAM_INFO
	.align		4
.L_20:
        /*0008*/ 	.byte	0x04, 0x17
        /*000a*/ 	.short	(.L_22 - .L_21)
.L_21:
        /*000c*/ 	.word	0x00000000
        /*0010*/ 	.short	0x000e
        /*0012*/ 	.short	0x0060
        /*0014*/ 	.byte	0x00, 0xf5, 0x21, 0x00


	//----- nvinfo : EIATTR_KPARAM_INFO
	.align		4
.L_22:
        /*0018*/ 	.byte	0x04, 0x17
        /*001a*/ 	.short	(.L_24 - .L_23)
.L_23:
        /*001c*/ 	.word	0x00000000
        /*0020*/ 	.short	0x000d
        /*0022*/ 	.short	0x005c
        /*0024*/ 	.byte	0x00, 0xf0, 0x11, 0x00


	//----- nvinfo : EIATTR_KPARAM_INFO
	.align		4
.L_24:
        /*0028*/ 	.byte	0x04, 0x17
        /*002a*/ 	.short	(.L_26 - .L_25)
.L_25:
        /*002c*/ 	.word	0x00000000
        /*0030*/ 	.short	0x000c
        /*0032*/ 	.short	0x0058
        /*0034*/ 	.byte	0x00, 0xf0, 0x11, 0x00


	//----- nvinfo : EIATTR_KPARAM_INFO
	.align		4
.L_26:
        /*0038*/ 	.byte	0x04, 0x17
        /*003a*/ 	.short	(.L_28 - .L_27)
.L_27:
        /*003c*/ 	.word	0x00000000
        /*0040*/ 	.short	0x000b
        /*0042*/ 	.short	0x0050
        /*0044*/ 	.byte	0x00, 0xf5, 0x21, 0x00


	//----- nvinfo : EIATTR_KPARAM_INFO
	.align		4
.L_28:
        /*0048*/ 	.byte	0x04, 0x17
        /*004a*/ 	.short	(.L_30 - .L_29)
.L_29:
        /*004c*/ 	.word	0x00000000
        /*0050*/ 	.short	0x000a
        /*0052*/ 	.short	0x0048
        /*0054*/ 	.byte	0x00, 0xf5, 0x21, 0x00


	//----- nvinfo : EIATTR_KPARAM_INFO
	.align		4
.L_30:
        /*0058*/ 	.byte	0x04, 0x17
        /*005a*/ 	.short	(.L_32 - .L_31)
.L_31:
        /*005c*/ 	.word	0x00000000
        /*0060*/ 	.short	0x0009
        /*0062*/ 	.short	0x0040
        /*0064*/ 	.byte	0x00, 0xf5, 0x21, 0x00


	//----- nvinfo : EIATTR_KPARAM_INFO
	.align		4
.L_32:
        /*0068*/ 	.byte	0x04, 0x17
        /*006a*/ 	.short	(.L_34 - .L_33)
.L_33:
        /*006c*/ 	.word	0x00000000
        /*0070*/ 	.short	0x0008
        /*0072*/ 	.short	0x003c
        /*0074*/ 	.byte	0x00, 0xf0, 0x11, 0x00


	//----- nvinfo : EIATTR_KPARAM_INFO
	.align		4
.L_34:
        /*0078*/ 	.byte	0x04, 0x17
        /*007a*/ 	.short	(.L_36 - .L_35)
.L_35:
        /*007c*/ 	.word	0x00000000
        /*0080*/ 	.short	0x0007
        /*0082*/ 	.short	0x0038
        /*0084*/ 	.byte	0x00, 0xf0, 0x11, 0x00


	//----- nvinfo : EIATTR_KPARAM_INFO
	.align		4
.L_36:
        /*0088*/ 	.byte	0x04, 0x17
        /*008a*/ 	.short	(.L_38 - .L_37)
.L_37:
        /*008c*/ 	.word	0x00000000
        /*0090*/ 	.short	0x0006
        /*0092*/ 	.short	0x0030
        /*0094*/ 	.byte	0x00, 0xf5, 0x21, 0x00


	//----- nvinfo : EIATTR_KPARAM_INFO
	.align		4
.L_38:
        /*0098*/ 	.byte	0x04, 0x17
        /*009a*/ 	.short	(.L_40 - .L_39)
.L_39:
        /*009c*/ 	.word	0x00000000
        /*00a0*/ 	.short	0x0005
        /*00a2*/ 	.short	0x0028
        /*00a4*/ 	.byte	0x00, 0xf5, 0x21, 0x00


	//----- nvinfo : EIATTR_KPARAM_INFO
	.align		4
.L_40:
        /*00a8*/ 	.byte	0x04, 0x17
        /*00aa*/ 	.short	(.L_42 - .L_41)
.L_41:
        /*00ac*/ 	.word	0x00000000
        /*00b0*/ 	.short	0x0004
        /*00b2*/ 	.short	0x0020
        /*00b4*/ 	.byte	0x00, 0xf5, 0x21, 0x00


	//----- nvinfo : EIATTR_KPARAM_INFO
	.align		4
.L_42:
        /*00b8*/ 	.byte	0x04, 0x17
        /*00ba*/ 	.short	(.L_44 - .L_43)
.L_43:
        /*00bc*/ 	.word	0x00000000
        /*00c0*/ 	.short	0x0003
        /*00c2*/ 	.short	0x0018
        /*00c4*/ 	.byte	0x00, 0xf5, 0x21, 0x00


	//----- nvinfo : EIATTR_KPARAM_INFO
	.align		4
.L_44:
        /*00c8*/ 	.byte	0x04, 0x17
        /*00ca*/ 	.short	(.L_46 - .L_45)
.L_45:
        /*00cc*/ 	.word	0x00000000
        /*00d0*/ 	.short	0x0002
        /*00d2*/ 	.short	0x0010
        /*00d4*/ 	.byte	0x00, 0xf5, 0x21, 0x00


	//----- nvinfo : EIATTR_KPARAM_INFO
	.align		4
.L_46:
        /*00d8*/ 	.byte	0x04, 0x17
        /*00da*/ 	.short	(.L_48 - .L_47)
.L_47:
        /*00dc*/ 	.word	0x00000000
        /*00e0*/ 	.short	0x0001
        /*00e2*/ 	.short	0x0008
        /*00e4*/ 	.byte	0x00, 0xf5, 0x21, 0x00


	//----- nvinfo : EIATTR_KPARAM_INFO
	.align		4
.L_48:
        /*00e8*/ 	.byte	0x04, 0x17
        /*00ea*/ 	.short	(.L_50 - .L_49)
.L_49:
        /*00ec*/ 	.word	0x00000000
        /*00f0*/ 	.short	0x0000
        /*00f2*/ 	.short	0x0000
        /*00f4*/ 	.byte	0x00, 0xf5, 0x21, 0x00


	//----- nvinfo : EIATTR_SPARSE_MMA_MASK
	.align		4
.L_50:
        /*00f8*/ 	.byte	0x03, 0x50
        /*00fa*/ 	.short	0x0000


	//----- nvinfo : EIATTR_MAXREG_COUNT
	.align		4
        /*00fc*/ 	.byte	0x03, 0x1b
        /*00fe*/ 	.short	0x00ff


	//----- nvinfo : EIATTR_MERCURY_ISA_VERSION
	.align		4
        /*0100*/ 	.byte	0x03, 0x5f
        /*0102*/ 	.short	0x0101


	//----- nvinfo : EIATTR_VRC_CTA_INIT_COUNT
	.align		4
        /*0104*/ 	.byte	0x02, 0x4a
	.zero		1
	.zero		1


	//----- nvinfo : EIATTR_EXIT_INSTR_OFFSETS
	.align		4
        /*0108*/ 	.byte	0x04, 0x1c
        /*010a*/ 	.short	(.L_52 - .L_51)


	//   ....[0]....
.L_51:
        /*010c*/ 	.word	0x00000070


	//   ....[1]....
        /*0110*/ 	.word	0x00001260


	//----- nvinfo : EIATTR_CRS_STACK_SIZE
	.align		4
.L_52:
        /*0114*/ 	.byte	0x04, 0x1e
        /*0116*/ 	.short	(.L_54 - .L_53)
.L_53:
        /*0118*/ 	.word	0x00000000


	//----- nvinfo : EIATTR_CBANK_PARAM_SIZE
	.align		4
.L_54:
        /*011c*/ 	.byte	0x03, 0x19
        /*011e*/ 	.short	0x0068


	//----- nvinfo : EIATTR_PARAM_CBANK
	.align		4
        /*0120*/ 	.byte	0x04, 0x0a
        /*0122*/ 	.short	(.L_56 - .L_55)
	.align		4
.L_55:
        /*0124*/ 	.word	index@(.nv.constant0._Z16d_GJF_integratorPfS_S_S_S_S_PiffS_S_S0_iiP17curandStateXORWOW)
        /*0128*/ 	.short	0x0380
        /*012a*/ 	.short	0x0068


	//----- nvinfo : EIATTR_SW_WAR
	.align		4
.L_56:
        /*012c*/ 	.byte	0x04, 0x36
        /*012e*/ 	.short	(.L_58 - .L_57)
.L_57:
        /*0130*/ 	.word	0x00000008
.L_58:


//--------------------- .nv.callgraph             --------------------------
	.section	.nv.callgraph,"",@"SHT_CUDA_CALLGRAPH"
	.align	4
	.sectionentsize	8
	.align		4
        /*0000*/ 	.word	0x00000000
	.align		4
        /*0004*/ 	.word	0xffffffff
	.align		4
        /*0008*/ 	.word	0x00000000
	.align		4
        /*000c*/ 	.word	0xfffffffe
	.align		4
        /*0010*/ 	.word	0x00000000
	.align		4
        /*0014*/ 	.word	0xfffffffd
	.align		4
        /*0018*/ 	.word	0x00000000
	.align		4
        /*001c*/ 	.word	0xfffffffc


//--------------------- .nv.constant4             --------------------------
	.section	.nv.constant4,"a",@progbits
	.align	8
	.align		8
.nv.constant4:
        /*0000*/ 	.dword	precalc_xorwow_matrix
	.align		8
        /*0008*/ 	.dword	precalc_xorwow_offset_matrix
	.align		8
        /*0010*/ 	.dword	mrg32k3aM1
	.align		8
        /*0018*/ 	.dword	mrg32k3aM2
	.align		8
        /*0020*/ 	.dword	mrg32k3aM1SubSeq
	.align		8
        /*0028*/ 	.dword	mrg32k3aM2SubSeq
	.align		8
        /*0030*/ 	.dword	mrg32k3aM1Seq
	.align		8
        /*0038*/ 	.dword	mrg32k3aM2Seq


//--------------------- .nv.constant3             --------------------------
	.section	.nv.constant3,"a",@progbits
	.align	8
.nv.constant3:
	.type		__cr_lgamma_table,@object
	.size		__cr_lgamma_table,(.L_8 - __cr_lgamma_table)
__cr_lgamma_table:
        /*0000*/ 	.byte	0x00, 0x00, 0x00, 0x00, 0x00, 0x00, 0x00, 0x00, 0x00, 0x00, 0x00, 0x00, 0x00, 0x00, 0x00, 0x00
        /*0010*/ 	.byte	0xef, 0x39, 0xfa, 0xfe, 0x42, 0x2e, 0xe6, 0x3f, 0x02, 0x20, 0x2a, 0xfa, 0x0b, 0xab, 0xfc, 0x3f
        /*0020*/ 	.byte	0xf9, 0x2c, 0x92, 0x7c, 0xa7, 0x6c, 0x09, 0x40, 0xc9, 0x79, 0x44, 0x3c, 0x64, 0x26, 0x13, 0x40
        /*0030*/ 	.byte	0xca, 0x01, 0xcf, 0x3a, 0x27, 0x51, 0x1a, 0x40, 0x30, 0xcc, 0x2d, 0xf3, 0xe1, 0x0c, 0x21, 0x40
        /*0040*/ 	.byte	0x0d, 0xb7, 0xfc, 0x82, 0x8e, 0x35, 0x25, 0x40
.L_8:


//--------------------- .text._Z16d_GJF_integratorPfS_S_S_S_S_PiffS_S_S0_iiP17curandStateXORWOW --------------------------
	.section	.text._Z16d_GJF_integratorPfS_S_S_S_S_PiffS_S_S0_iiP17curandStateXORWOW,"ax",@progbits
	.align	128
        .global         _Z16d_GJF_integratorPfS_S_S_S_S_PiffS_S_S0_iiP17curandStateXORWOW
        .type           _Z16d_GJF_integratorPfS_S_S_S_S_PiffS_S_S0_iiP17curandStateXORWOW,@function
        .size           _Z16d_GJF_integratorPfS_S_S_S_S_PiffS_S_S0_iiP17curandStateXORWOW,(.L_x_38 - _Z16d_GJF_integratorPfS_S_S_S_S_PiffS_S_S0_iiP17curandStateXORWOW)
        .other          _Z16d_GJF_integratorPfS_S_S_S_S_PiffS_S_S0_iiP17curandStateXORWOW,@"STO_CUDA_ENTRY STV_DEFAULT"
_Z16d_GJF_integratorPfS_S_S_S_S_PiffS_S_S0_iiP17curandStateXORWOW:
.text._Z16d_GJF_integratorPfS_S_S_S_S_PiffS_S_S0_iiP17curandStateXORWOW:
[----:B------:R-:W-:Y:S01]  /*0000*/  LDC R1, c[0x0][0x37c] ;  /* 0x0000df00ff017b82 */ /* 0x000fe20000000800 */
[----:B------:R-:W0:Y:S07]  /*0010*/  S2R R0, SR_TID.X ;  /* 0x0000000000007919 */ /* 0x000e2e0000002100 */
[----:B------:R-:W0:Y:S01]  /*0020*/  S2UR UR4, SR_CTAID.X ;  /* 0x00000000000479c3 */ /* 0x000e220000002500 */
[----:B------:R-:W1:Y:S07]  /*0030*/  LDCU UR5, c[0x0][0x3d8] ;  /* 0x00007b00ff0577ac */ /* 0x000e6e0008000800 */
[----:B------:R-:W0:Y:S02]  /*0040*/  LDC R5, c[0x0][0x360] ;  /* 0x0000d800ff057b82 */ /* 0x000e240000000800 */
[----:B0-----:R-:W-:-:S05]  /*0050*/  IMAD R5, R5, UR4, R0 ;  /* 0x0000000405057c24 */ /* 0x001fca000f8e0200 */
[----:B-1----:R-:W-:-:S13]  /*0060*/  ISETP.GE.AND P0, PT, R5, UR5, PT ;  /* 0x0000000505007c0c */ /* 0x002fda000bf06270 */
[----:B------:R-:W-:Y:S05]  /*0070*/  @P0 EXIT ;  /* 0x000000000000094d */ /* 0x000fea0003800000 */
[----:B------:R-:W0:Y:S01]  /*0080*/  LDC.64 R2, c[0x0][0x3d0] ;  /* 0x0000f400ff027b82 */ /* 0x000e220000000a00 */
[----:B------:R-:W1:Y:S01]  /*0090*/  LDCU.64 UR8, c[0x0][0x358] ;  /* 0x00006b00ff0877ac */ /* 0x000e620008000a00 */
[----:B------:R-:W2:Y:S06]  /*00a0*/  LDCU UR4, c[0x0][0x3dc] ;  /* 0x00007b80ff0477ac */ /* 0x000eac0008000800 */
[----:B------:R-:W3:Y:S08]  /*00b0*/  LDC.64 R6, c[0x0][0x3b0] ;  /* 0x0000ec00ff067b82 */ /* 0x000ef00000000a00 */
[----:B------:R-:W4:Y:S01]  /*00c0*/  LDC.64 R26, c[0x0][0x3e0] ;  /* 0x0000f800ff1a7b82 */ /* 0x000f220000000a00 */
[----:B0-----:R-:W-:-:S07]  /*00d0*/  IMAD.WIDE R2, R5, 0x4, R2 ;  /* 0x0000000405027825 */ /* 0x001fce00078e0202 */
[----:B------:R-:W0:Y:S01]  /*00e0*/  LDC.64 R14, c[0x0][0x3a0] ;  /* 0x0000e800ff0e7b82 */ /* 0x000e220000000a00 */
[----:B-1----:R-:W3:Y:S07]  /*00f0*/  LDG.E R13, desc[UR8][R2.64] ;  /* 0x00000008020d7981 */ /* 0x002eee000c1e1900 */
[----:B------:R-:W1:Y:S01]  /*0100*/  LDC.64 R10, c[0x0][0x3a8] ;  /* 0x0000ea00ff0a7b82 */ /* 0x000e620000000a00 */
[----:B--2---:R-:W-:Y:S01]  /*0110*/  UISETP.GE.AND UP0, UPT, UR4, 0x1, UPT ;  /* 0x000000010400788c */ /* 0x004fe2000bf06270 */
[----:B---3--:R-:W-:-:S04]  /*0120*/  IMAD.WIDE R6, R13, 0x4, R6 ;  /* 0x000000040d067825 */ /* 0x008fc800078e0206 */
[----:B----4-:R-:W-:Y:S02]  /*0130*/  IMAD.WIDE R26, R13, 0x30, R26 ;  /* 0x000000300d1a7825 */ /* 0x010fe400078e021a */
[----:B------:R-:W0:Y:S04]  /*0140*/  LDG.E R7, desc[UR8][R6.64] ;  /* 0x0000000806077981 */ /* 0x000e28000c1e1900 */
[----:B------:R2:W5:Y:S04]  /*0150*/  LDG.E R5, desc[UR8][R26.64+0x20] ;  /* 0x000020081a057981 */ /* 0x000568000c1e1900 */
[----:B------:R2:W5:Y:S04]  /*0160*/  LDG.E.64 R24, desc[UR8][R26.64+0x28] ;  /* 0x000028081a187981 */ /* 0x000568000c1e1b00 */
[----:B------:R2:W5:Y:S04]  /*0170*/  LDG.E.64 R22, desc[UR8][R26.64] ;  /* 0x000000081a167981 */ /* 0x000568000c1e1b00 */
[----:B------:R2:W5:Y:S04]  /*0180*/  LDG.E.64 R20, desc[UR8][R26.64+0x8] ;  /* 0x000008081a147981 */ /* 0x000568000c1e1b00 */
[----:B------:R2:W5:Y:S04]  /*0190*/  LDG.E.64 R18, desc[UR8][R26.64+0x10] ;  /* 0x000010081a127981 */ /* 0x000568000c1e1b00 */
[----:B------:R2:W5:Y:S01]  /*01a0*/  LDG.E.64 R16, desc[UR8][R26.64+0x18] ;  /* 0x000018081a107981 */ /* 0x000562000c1e1b00 */
[----:B0-----:R-:W-:-:S04]  /*01b0*/  IMAD.WIDE R14, R7, 0x4, R14 ;  /* 0x00000004070e7825 */ /* 0x001fc800078e020e */
[----:B-1----:R-:W-:Y:S01]  /*01c0*/  IMAD.WIDE R10, R7, 0x4, R10 ;  /* 0x00000004070a7825 */ /* 0x002fe200078e020a */
[----:B--2---:R-:W-:Y:S06]  /*01d0*/  BRA.U !UP0, `(.L_x_0) ;  /* 0x0000001108087547 */ /* 0x004fec000b800000 */
[----:B------:R-:W2:Y:S01]  /*01e0*/  LDG.E R9, desc[UR8][R10.64] ;  /* 0x000000080a097981 */ /* 0x000ea2000c1e1900 */
[----:B------:R-:W0:Y:S03]  /*01f0*/  LDCU UR4, c[0x0][0x3b8] ;  /* 0x00007700ff0477ac */ /* 0x000e260008000800 */
[----:B------:R1:W5:Y:S01]  /*0200*/  LDG.E R0, desc[UR8][R14.64] ;  /* 0x000000080e007981 */ /* 0x000362000c1e1900 */
[----:B------:R-:W-:Y:S01]  /*0210*/  BSSY.RECONVERGENT B0, `(.L_x_1) ;  /* 0x0000010000007945 */ /* 0x000fe20003800200 */
[----:B0-----:R-:W-:Y:S01]  /*0220*/  MOV R6, UR4 ;  /* 0x0000000400067c02 */ /* 0x001fe20008000f00 */
[----:B--2---:R-:W-:-:S04]  /*0230*/  FADD R9, R9, R9 ;  /* 0x0000000909097221 */ /* 0x004fc80000000000 */
[----:B------:R-:W0:Y:S08]  /*0240*/  MUFU.RCP R2, R9 ;  /* 0x0000000900027308 */ /* 0x000e300000001000 */
[----:B------:R-:W2:Y:S01]  /*0250*/  FCHK P0, R6, R9 ;  /* 0x0000000906007302 */ /* 0x000ea20000000000 */
[----:B0-----:R-:W-:-:S04]  /*0260*/  FFMA R3, -R9, R2, 1 ;  /* 0x3f80000009037423 */ /* 0x001fc80000000102 */
[----:B------:R-:W-:-:S04]  /*0270*/  FFMA R2, R2, R3, R2 ;  /* 0x0000000302027223 */ /* 0x000fc80000000002 */
[----:B------:R-:W-:-:S04]  /*0280*/  FFMA R3, R2, UR4, RZ ;  /* 0x0000000402037c23 */ /* 0x000fc800080000ff */
[----:B------:R-:W-:-:S04]  /*0290*/  FFMA R4, -R9, R3, UR4 ;  /* 0x0000000409047e23 */ /* 0x000fc80008000103 */
[----:B------:R-:W-:Y:S01]  /*02a0*/  FFMA R3, R2, R4, R3 ;  /* 0x0000000402037223 */ /* 0x000fe20000000003 */
[----:B-12---:R-:W-:Y:S06]  /*02b0*/  @!P0 BRA `(.L_x_2) ;  /* 0x0000000000148947 */ /* 0x006fec0003800000 */
[----:B------:R-:W0:Y:S01]  /*02c0*/  LDCU UR4, c[0x0][0x3b8] ;  /* 0x00007700ff0477ac */ /* 0x000e220008000800 */
[----:B------:R-:W-:Y:S02]  /*02d0*/  MOV R4, R9 ;  /* 0x0000000900047202 */ /* 0x000fe40000000f00 */
[----:B------:R-:W-:Y:S02]  /*02e0*/  MOV R6, 0x310 ;  /* 0x0000031000067802 */ /* 0x000fe40000000f00 */
[----:B0-----:R-:W-:-:S07]  /*02f0*/  MOV R3, UR4 ;  /* 0x0000000400037c02 */ /* 0x001fce0008000f00 */
[----:B-----5:R-:W-:Y:S05]  /*0300*/  CALL.REL.NOINC `($__internal_1_$__cuda_sm3x_div_rn_noftz_f32_slowpath) ;  /* 0x0000001000307944 */ /* 0x020fea0003c00000 */
.L_x_2:
[----:B------:R-:W-:Y:S05]  /*0310*/  BSYNC.RECONVERGENT B0 ;  /* 0x0000000000007941 */ /* 0x000fea0003800200 */
.L_x_1:
[----:B-----5:R-:W-:Y:S01]  /*0320*/  FADD R7, R0, R3 ;  /* 0x0000000300077221 */ /* 0x020fe20000000000 */
[----:B------:R-:W-:Y:S03]  /*0330*/  BSSY.RECONVERGENT B0, `(.L_x_3) ;  /* 0x000000e000007945 */ /* 0x000fe60003800200 */
[----:B------:R-:W0:Y:S08]  /*0340*/  MUFU.RCP R2, R7 ;  /* 0x0000000700027308 */ /* 0x000e300000001000 */
[----:B------:R-:W1:Y:S01]  /*0350*/  FCHK P0, R0, R7 ;  /* 0x0000000700007302 */ /* 0x000e620000000000 */
[----:B0-----:R-:W-:-:S04]  /*0360*/  FFMA R3, -R7, R2, 1 ;  /* 0x3f80000007037423 */ /* 0x001fc80000000102 */
[----:B------:R-:W-:-:S04]  /*0370*/  FFMA R3, R2, R3, R2 ;  /* 0x0000000302037223 */ /* 0x000fc80000000002 */
[----:B------:R-:W-:-:S04]  /*0380*/  FFMA R12, R0, R3, RZ ;  /* 0x00000003000c7223 */ /* 0x000fc800000000ff */
[----:B------:R-:W-:-:S04]  /*0390*/  FFMA R2, -R7, R12, R0 ;  /* 0x0000000c07027223 */ /* 0x000fc80000000100 */
[----:B------:R-:W-:Y:S01]  /*03a0*/  FFMA R12, R3, R2, R12 ;  /* 0x00000002030c7223 */ /* 0x000fe2000000000c */
[----:B-1----:R-:W-:Y:S06]  /*03b0*/  @!P0 BRA `(.L_x_4) ;  /* 0x0000000000148947 */ /* 0x002fec0003800000 */
[----:B------:R-:W-:Y:S01]  /*03c0*/  IMAD.MOV.U32 R4, RZ, RZ, R7 ;  /* 0x000000ffff047224 */ /* 0x000fe200078e0007 */
[----:B------:R-:W-:Y:S02]  /*03d0*/  MOV R3, R0 ;  /* 0x0000000000037202 */ /* 0x000fe40000000f00 */
[----:B------:R-:W-:-:S07]  /*03e0*/  MOV R6, 0x400 ;  /* 0x0000040000067802 */ /* 0x000fce0000000f00 */
[----:B------:R-:W-:Y:S05]  /*03f0*/  CALL.REL.NOINC `($__internal_1_$__cuda_sm3x_div_rn_noftz_f32_slowpath) ;  /* 0x0000000c00f47944 */ /* 0x000fea0003c00000 */
[----:B------:R-:W-:-:S07]  /*0400*/  MOV R12, R3 ;  /* 0x00000003000c7202 */ /* 0x000fce0000000f00 */
.L_x_4:
[----:B------:R-:W-:Y:S05]  /*0410*/  BSYNC.RECONVERGENT B0 ;  /* 0x0000000000007941 */ /* 0x000fea0003800200 */
.L_x_3:
[----:B------:R-:W0:Y:S01]  /*0420*/  LDCU UR4, c[0x0][0x3b8] ;  /* 0x00007700ff0477ac */ /* 0x000e220008000800 */
[----:B------:R-:W-:Y:S01]  /*0430*/  FMUL R4, R0, R9 ;  /* 0x0000000900047220 */ /* 0x000fe20000400000 */
[----:B------:R-:W-:Y:S03]  /*0440*/  BSSY.RECONVERGENT B0, `(.L_x_5) ;  /* 0x000000e000007945 */ /* 0x000fe60003800200 */
[----:B------:R-:W1:Y:S01]  /*0450*/  MUFU.RCP R3, R4 ;  /* 0x0000000400037308 */ /* 0x000e620000001000 */
[----:B0-----:R-:W-:-:S07]  /*0460*/  MOV R7, UR4 ;  /* 0x0000000400077c02 */ /* 0x001fce0008000f00 */
[----:B------:R-:W0:Y:S01]  /*0470*/  FCHK P0, R7, R4 ;  /* 0x0000000407007302 */ /* 0x000e220000000000 */
[----:B-1----:R-:W-:-:S04]  /*0480*/  FFMA R0, -R4, R3, 1 ;  /* 0x3f80000004007423 */ /* 0x002fc80000000103 */
[----:B------:R-:W-:-:S04]  /*0490*/  FFMA R0, R3, R0, R3 ;  /* 0x0000000003007223 */ /* 0x000fc80000000003 */
[----:B------:R-:W-:-:S04]  /*04a0*/  FFMA R3, R0, UR4, RZ ;  /* 0x0000000400037c23 */ /* 0x000fc800080000ff */
[----:B------:R-:W-:-:S04]  /*04b0*/  FFMA R2, -R4, R3, UR4 ;  /* 0x0000000404027e23 */ /* 0x000fc80008000103 */
[----:B------:R-:W-:Y:S01]  /*04c0*/  FFMA R3, R0, R2, R3 ;  /* 0x0000000200037223 */ /* 0x000fe20000000003 */
[----:B0-----:R-:W-:Y:S06]  /*04d0*/  @!P0 BRA `(.L_x_6) ;  /* 0x0000000000108947 */ /* 0x001fec0003800000 */
[----:B------:R-:W0:Y:S01]  /*04e0*/  LDCU UR4, c[0x0][0x3b8] ;  /* 0x00007700ff0477ac */ /* 0x000e220008000800 */
[----:B------:R-:W-:Y:S01]  /*04f0*/  MOV R6, 0x520 ;  /* 0x0000052000067802 */ /* 0x000fe20000000f00 */
[----:B0-----:R-:W-:-:S07]  /*0500*/  IMAD.U32 R3, RZ, RZ, UR4 ;  /* 0x00000004ff037e24 */ /* 0x001fce000f8e00ff */
[----:B------:R-:W-:Y:S05]  /*0510*/  CALL.REL.NOINC `($__internal_1_$__cuda_sm3x_div_rn_noftz_f32_slowpath) ;  /* 0x0000000c00ac7944 */ /* 0x000fea0003c00000 */
.L_x_6:
[----:B------:R-:W-:Y:S05]  /*0520*/  BSYNC.RECONVERGENT B0 ;  /* 0x0000000000007941 */ /* 0x000fea0003800200 */
.L_x_5:
[C---:B------:R-:W-:Y:S01]  /*0530*/  FADD R4, R3.reuse, 1 ;  /* 0x3f80000003047421 */ /* 0x040fe20000000000 */
[----:B------:R-:W0:Y:S01]  /*0540*/  LDC R29, c[0x0][0x3b8] ;  /* 0x0000ee00ff1d7b82 */ /* 0x000e220000000800 */
[----:B------:R-:W1:Y:S01]  /*0550*/  LDCU UR10, c[0x0][0x3dc] ;  /* 0x00007b80ff0a77ac */ /* 0x000e620008000800 */
[----:B------:R-:W-:Y:S01]  /*0560*/  FADD R3, -R3, 1 ;  /* 0x3f80000003037421 */ /* 0x000fe20000000100 */
[----:B------:R-:W2:Y:S01]  /*0570*/  MUFU.RCP R0, R4 ;  /* 0x0000000400007308 */ /* 0x000ea20000001000 */
[----:B------:R-:W-:Y:S01]  /*0580*/  BSSY.RECONVERGENT B0, `(.L_x_7) ;  /* 0x0000013000007945 */ /* 0x000fe20003800200 */
[----:B------:R-:W3:Y:S01]  /*0590*/  LDCU UR7, c[0x0][0x3bc] ;  /* 0x00007780ff0777ac */ /* 0x000ee20008000800 */
[----:B------:R-:W4:Y:S05]  /*05a0*/  LDCU.64 UR4, c[0x0][0x3c0] ;  /* 0x00007800ff0477ac */ /* 0x000f2a0008000a00 */
[----:B------:R-:W5:Y:S01]  /*05b0*/  FCHK P0, R3, R4 ;  /* 0x0000000403007302 */ /* 0x000f620000000000 */
[----:B-1----:R-:W-:Y:S01]  /*05c0*/  UIADD3 UR6, UPT, UPT, -UR10, URZ, URZ ;  /* 0x000000ff0a067290 */ /* 0x002fe2000fffe1ff */
[----:B--2---:R-:W-:Y:S01]  /*05d0*/  FFMA R7, -R4, R0, 1 ;  /* 0x3f80000004077423 */ /* 0x004fe20000000100 */
[----:B------:R-:W-:-:S03]  /*05e0*/  IMAD R13, R13, UR10, RZ ;  /* 0x0000000a0d0d7c24 */ /* 0x000fc6000f8e02ff */
[----:B------:R-:W-:Y:S01]  /*05f0*/  FFMA R0, R0, R7, R0 ;  /* 0x0000000700007223 */ /* 0x000fe20000000000 */
[----:B0-----:R-:W-:-:S03]  /*0600*/  FMUL R7, R29, R29 ;  /* 0x0000001d1d077220 */ /* 0x001fc60000400000 */
[----:B------:R-:W-:-:S04]  /*0610*/  FFMA R9, R3, R0, RZ ;  /* 0x0000000003097223 */ /* 0x000fc800000000ff */
[----:B------:R-:W-:-:S04]  /*0620*/  FFMA R2, -R4, R9, R3 ;  /* 0x0000000904027223 */ /* 0x000fc80000000103 */
[----:B------:R-:W-:Y:S01]  /*0630*/  FFMA R9, R0, R2, R9 ;  /* 0x0000000200097223 */ /* 0x000fe20000000009 */
[C---:B------:R-:W-:Y:S01]  /*0640*/  FMUL R0, R12.reuse, R29 ;  /* 0x0000001d0c007220 */ /* 0x040fe20000400000 */
[----:B------:R-:W-:Y:S01]  /*0650*/  FMUL R2, R7, R12 ;  /* 0x0000000c07027220 */ /* 0x000fe20000400000 */
[----:B------:R-:W-:Y:S01]  /*0660*/  FADD R12, R12, R12 ;  /* 0x0000000c0c0c7221 */ /* 0x000fe20000000000 */
[----:B---345:R-:W-:Y:S06]  /*0670*/  @!P0 BRA `(.L_x_8) ;  /* 0x00000000000c8947 */ /* 0x038fec0003800000 */
[----:B------:R-:W-:-:S07]  /*0680*/  MOV R6, 0x6a0 ;  /* 0x000006a000067802 */ /* 0x000fce0000000f00 */
[----:B------:R-:W-:Y:S05]  /*0690*/  CALL.REL.NOINC `($__internal_1_$__cuda_sm3x_div_rn_noftz_f32_slowpath) ;  /* 0x0000000c004c7944 */ /* 0x000fea0003c00000 */
[----:B------:R-:W-:-:S07]  /*06a0*/  MOV R9, R3 ;  /* 0x0000000300097202 */ /* 0x000fce0000000f00 */
.L_x_8:
[----:B------:R-:W-:Y:S05]  /*06b0*/  BSYNC.RECONVERGENT B0 ;  /* 0x0000000000007941 */ /* 0x000fea0003800200 */
.L_x_7:
[----:B0-----:R0:W5:Y:S01]  /*06c0*/  LDG.E R4, desc[UR8][R10.64] ;  /* 0x000000080a047981 */ /* 0x001162000c1e1900 */
[----:B------:R-:W-:Y:S01]  /*06d0*/  ISETP.NE.AND P0, PT, R16, 0x1, PT ;  /* 0x000000011000780c */ /* 0x000fe20003f05270 */
[----:B------:R-:W-:Y:S01]  /*06e0*/  BSSY.RECONVERGENT B0, `(.L_x_9) ;  /* 0x000004c000007945 */ /* 0x000fe20003800200 */
[----:B------:R-:W-:Y:S01]  /*06f0*/  HFMA2 R16, -RZ, RZ, 0, 0 ;  /* 0x00000000ff107431 */ /* 0x000fe200000001ff */
[----:B------:R-:W-:-:S10]  /*0700*/  MOV R32, R5 ;  /* 0x0000000500207202 */ /* 0x000fd40000000f00 */
[----:B01----:R-:W-:Y:S05]  /*0710*/  @!P0 BRA `(.L_x_10) ;  /* 0x0000000400208947 */ /* 0x003fea0003800000 */
[----:B------:R-:W-:Y:S01]  /*0720*/  SHF.R.U32.HI R6, RZ, 0x2, R23 ;  /* 0x00000002ff067819 */ /* 0x000fe20000011617 */
[----:B------:R-:W-:Y:S01]  /*0730*/  IMAD.SHL.U32 R8, R19, 0x10, RZ ;  /* 0x0000001013087824 */ /* 0x000fe200078e00ff */
[----:B------:R-:W-:Y:S02]  /*0740*/  BSSY.RECONVERGENT B1, `(.L_x_11) ;  /* 0x000003a000017945 */ /* 0x000fe40003800200 */
[----:B------:R-:W-:Y:S02]  /*0750*/  LOP3.LUT R6, R6, R23, RZ, 0x3c, !PT ;  /* 0x0000001706067212 */ /* 0x000fe400078e3cff */
[----:B------:R-:W-:Y:S02]  /*0760*/  MOV R23, 0x3e055027 ;  /* 0x3e05502700177802 */ /* 0x000fe40000000f00 */
[----:B------:R-:W-:-:S04]  /*0770*/  SHF.L.U32 R3, R6, 0x1, RZ ;  /* 0x0000000106037819 */ /* 0x000fc800000006ff */
[----:B------:R-:W-:-:S04]  /*0780*/  LOP3.LUT R3, R19, R8, R3, 0x96, !PT ;  /* 0x0000000813037212 */ /* 0x000fc800078e9603 */
[----:B------:R-:W-:Y:S02]  /*0790*/  LOP3.LUT R7, R3, R6, RZ, 0x3c, !PT ;  /* 0x0000000603077212 */ /* 0x000fe400078e3cff */
[----:B------:R-:W-:Y:S02]  /*07a0*/  MOV R6, 0x2f800000 ;  /* 0x2f80000000067802 */ /* 0x000fe40000000f00 */
[C---:B------:R-:W-:Y:S02]  /*07b0*/  IADD3 R3, PT, PT, R22.reuse, 0x587c5, R7 ;  /* 0x000587c516037810 */ /* 0x040fe40007ffe007 */
[----:B------:R-:W-:Y:S02]  /*07c0*/  IADD3 R22, PT, PT, R22, 0xb0f8a, RZ ;  /* 0x000b0f8a16167810 */ /* 0x000fe40007ffe0ff */
[----:B------:R-:W-:-:S05]  /*07d0*/  I2FP.F32.U32 R3, R3 ;  /* 0x0000000300037245 */ /* 0x000fca0000201000 */
[----:B------:R-:W-:-:S05]  /*07e0*/  FFMA R3, R3, R6, 1.1641532182693481445e-10 ;  /* 0x2f00000003037423 */ /* 0x000fca0000000006 */
[----:B------:R-:W-:-:S13]  /*07f0*/  FSETP.GEU.AND P0, PT, R3, 1.175494350822287508e-38, PT ;  /* 0x008000000300780b */ /* 0x000fda0003f0e000 */
[----:B------:R-:W-:-:S05]  /*0800*/  @!P0 FMUL R3, R3, 8388608 ;  /* 0x4b00000003038820 */ /* 0x000fca0000400000 */
[----:B------:R-:W-:-:S04]  /*0810*/  IADD3 R5, PT, PT, R3, -0x3f2aaaab, RZ ;  /* 0xc0d5555503057810 */ /* 0x000fc80007ffe0ff */
[----:B------:R-:W-:-:S05]  /*0820*/  LOP3.LUT R6, R5, 0xff800000, RZ, 0xc0, !PT ;  /* 0xff80000005067812 */ /* 0x000fca00078ec0ff */
[----:B------:R-:W-:Y:S01]  /*0830*/  IMAD.IADD R5, R3, 0x1, -R6 ;  /* 0x0000000103057824 */ /* 0x000fe200078e0a06 */
[----:B------:R-:W-:-:S03]  /*0840*/  I2FP.F32.S32 R6, R6 ;  /* 0x0000000600067245 */ /* 0x000fc60000201400 */
[----:B------:R-:W-:-:S04]  /*0850*/  FADD R8, R5, -1 ;  /* 0xbf80000005087421 */ /* 0x000fc80000000000 */
[----:B------:R-:W-:-:S04]  /*0860*/  FFMA R5, R8, -R23, 0.14084610342979431152 ;  /* 0x3e1039f608057423 */ /* 0x000fc80000000817 */
[----:B------:R-:W-:-:S04]  /*0870*/  FFMA R5, R8, R5, -0.12148627638816833496 ;  /* 0xbdf8cdcc08057423 */ /* 0x000fc80000000005 */
[----:B------:R-:W-:-:S04]  /*0880*/  FFMA R5, R8, R5, 0.13980610668659210205 ;  /* 0x3e0f295508057423 */ /* 0x000fc80000000005 */
[----:B------:R-:W-:-:S04]  /*0890*/  FFMA R5, R8, R5, -0.16684235632419586182 ;  /* 0xbe2ad8b908057423 */ /* 0x000fc80000000005 */
[----:B------:R-:W-:-:S04]  /*08a0*/  FFMA R5, R8, R5, 0.20012299716472625732 ;  /* 0x3e4ced0b08057423 */ /* 0x000fc80000000005 */
[----:B------:R-:W-:-:S04]  /*08b0*/  FFMA R5, R8, R5, -0.24999669194221496582 ;  /* 0xbe7fff2208057423 */ /* 0x000fc80000000005 */
[----:B------:R-:W-:-:S04]  /*08c0*/  FFMA R5, R8, R5, 0.33333182334899902344 ;  /* 0x3eaaaa7808057423 */ /* 0x000fc80000000005 */
[C---:B------:R-:W-:Y:S01]  /*08d0*/  FFMA R23, R8.reuse, R5, -0.5 ;  /* 0xbf00000008177423 */ /* 0x040fe20000000005 */
[----:B------:R-:W-:Y:S02]  /*08e0*/  FSEL R5, RZ, -23, P0 ;  /* 0xc1b80000ff057808 */ /* 0x000fe40000000000 */
[----:B------:R-:W-:Y:S01]  /*08f0*/  ISETP.GT.U32.AND P0, PT, R3, 0x7f7fffff, PT ;  /* 0x7f7fffff0300780c */ /* 0x000fe20003f04070 */
[----:B------:R-:W-:Y:S02]  /*0900*/  FMUL R23, R8, R23 ;  /* 0x0000001708177220 */ /* 0x000fe40000400000 */
[----:B------:R-:W-:Y:S01]  /*0910*/  FFMA R6, R6, 1.1920928955078125e-07, R5 ;  /* 0x3400000006067823 */ /* 0x000fe20000000005 */
[----:B------:R-:W-:Y:S01]  /*0920*/  SHF.R.U32.HI R5, RZ, 0x2, R20 ;  /* 0x00000002ff057819 */ /* 0x000fe20000011614 */
[----:B------:R-:W-:Y:S01]  /*0930*/  FFMA R23, R8, R23, R8 ;  /* 0x0000001708177223 */ /* 0x000fe20000000008 */
[----:B------:R-:W-:Y:S02]  /*0940*/  MOV R8, 0x7f800000 ;  /* 0x7f80000000087802 */ /* 0x000fe40000000f00 */
[----:B------:R-:W-:Y:S01]  /*0950*/  LOP3.LUT R5, R5, R20, RZ, 0x3c, !PT ;  /* 0x0000001405057212 */ /* 0x000fe200078e3cff */
[----:B------:R-:W-:Y:S01]  /*0960*/  FFMA R23, R6, 0.69314718246459960938, R23 ;  /* 0x3f31721806177823 */ /* 0x000fe20000000017 */
[----:B------:R-:W-:-:S03]  /*0970*/  IMAD.SHL.U32 R6, R7, 0x10, RZ ;  /* 0x0000001007067824 */ /* 0x000fc600078e00ff */
[----:B------:R-:W-:Y:S01]  /*0980*/  @P0 FFMA R23, R3, R8, +INF ;  /* 0x7f80000003170423 */ /* 0x000fe20000000008 */
[----:B------:R-:W-:Y:S02]  /*0990*/  SHF.L.U32 R8, R5, 0x1, RZ ;  /* 0x0000000105087819 */ /* 0x000fe400000006ff */
[----:B------:R-:W-:Y:S01]  /*09a0*/  FSETP.NEU.AND P0, PT, R3, RZ, PT ;  /* 0x000000ff0300720b */ /* 0x000fe20003f0d000 */
[----:B------:R-:W-:Y:S01]  /*09b0*/  FMUL R23, R23, -2 ;  /* 0xc000000017177820 */ /* 0x000fe20000400000 */
[----:B------:R-:W-:-:S04]  /*09c0*/  LOP3.LUT R6, R5, R8, R6, 0x96, !PT ;  /* 0x0000000805067212 */ /* 0x000fc800078e9606 */
[----:B------:R-:W-:Y:S02]  /*09d0*/  FSEL R8, R23, +INF , P0 ;  /* 0x7f80000017087808 */ /* 0x000fe40000000000 */
[----:B------:R-:W-:Y:S01]  /*09e0*/  LOP3.LUT R29, R6, R7, RZ, 0x3c, !PT ;  /* 0x00000007061d7212 */ /* 0x000fe200078e3cff */
[----:B------:R-:W-:Y:S01]  /*09f0*/  IMAD.MOV.U32 R6, RZ, RZ, 0x30c90fdb ;  /* 0x30c90fdbff067424 */ /* 0x000fe200078e00ff */
[----:B------:R-:W-:Y:S01]  /*0a00*/  IADD3 R5, PT, PT, R8, -0xd000000, RZ ;  /* 0xf300000008057810 */ /* 0x000fe20007ffe0ff */
[----:B------:R0:W1:Y:S01]  /*0a10*/  MUFU.RSQ R23, R8 ;  /* 0x0000000800177308 */ /* 0x0000620000001400 */
[----:B------:R-:W-:Y:S02]  /*0a20*/  IADD3 R3, PT, PT, R29, R22, RZ ;  /* 0x000000161d037210 */ /* 0x000fe40007ffe0ff */
[----:B------:R-:W-:Y:S02]  /*0a30*/  ISETP.GT.U32.AND P0, PT, R5, 0x727fffff, PT ;  /* 0x727fffff0500780c */ /* 0x000fe40003f04070 */
[----:B------:R-:W-:-:S05]  /*0a40*/  I2FP.F32.U32 R3, R3 ;  /* 0x0000000300037245 */ /* 0x000fca0000201000 */
[----:B------:R-:W-:-:S06]  /*0a50*/  FFMA R20, R3, R6, 7.314590599882819788e-10 ;  /* 0x30490fdb03147423 */ /* 0x000fcc0000000006 */
[----:B0-----:R-:W-:Y:S05]  /*0a60*/  @!P0 BRA `(.L_x_12) ;  /* 0x00000000000c8947 */ /* 0x001fea0003800000 */
[----:B------:R-:W-:-:S07]  /*0a70*/  MOV R30, 0xa90 ;  /* 0x00000a90001e7802 */ /* 0x000fce0000000f00 */
[----:B-1---5:R-:W-:Y:S05]  /*0a80*/  CALL.REL.NOINC `($__internal_0_$__cuda_sm20_sqrt_rn_f32_slowpath) ;  /* 0x0000000400f87944 */ /* 0x022fea0003c00000 */
[----:B------:R-:W-:Y:S05]  /*0a90*/  BRA `(.L_x_13) ;  /* 0x0000000000107947 */ /* 0x000fea0003800000 */
.L_x_12:
[----:B-1----:R-:W-:Y:S01]  /*0aa0*/  FMUL.FTZ R5, R8, R23 ;  /* 0x0000001708057220 */ /* 0x002fe20000410000 */
[----:B------:R-:W-:-:S03]  /*0ab0*/  FMUL.FTZ R3, R23, 0.5 ;  /* 0x3f00000017037820 */ /* 0x000fc60000410000 */
[----:B------:R-:W-:-:S04]  /*0ac0*/  FFMA R6, -R5, R5, R8 ;  /* 0x0000000505067223 */ /* 0x000fc80000000108 */
[----:B------:R-:W-:-:S07]  /*0ad0*/  FFMA R5, R6, R3, R5 ;  /* 0x0000000306057223 */ /* 0x000fce0000000005 */
.L_x_13:
[----:B------:R-:W-:Y:S05]  /*0ae0*/  BSYNC.RECONVERGENT B1 ;  /* 0x0000000000017941 */ /* 0x000fea0003800200 */
.L_x_11:
[----:B------:R-:W-:Y:S01]  /*0af0*/  FMUL.RZ R3, R20, 0.15915493667125701904 ;  /* 0x3e22f98314037820 */ /* 0x000fe2000040c000 */
[----:B------:R-:W-:Y:S01]  /*0b00*/  MOV R23, R21 ;  /* 0x0000001500177202 */ /* 0x000fe20000000f00 */
[----:B------:R-:W-:Y:S01]  /*0b10*/  HFMA2 R16, -RZ, RZ, 0, 5.9604644775390625e-08 ;  /* 0x00000001ff107431 */ /* 0x000fe200000001ff */
[----:B------:R-:W-:Y:S01]  /*0b20*/  MOV R20, R18 ;  /* 0x0000001200147202 */ /* 0x000fe20000000f00 */
[----:B------:R-:W0:Y:S01]  /*0b30*/  MUFU.SIN R32, R3 ;  /* 0x0000000300207308 */ /* 0x000e220000000400 */
[----:B------:R-:W-:Y:S01]  /*0b40*/  IMAD.MOV.U32 R21, RZ, RZ, R19 ;  /* 0x000000ffff157224 */ /* 0x000fe200078e0013 */
[----:B------:R-:W-:Y:S02]  /*0b50*/  MOV R18, R7 ;  /* 0x0000000700127202 */ /* 0x000fe40000000f00 */
[----:B------:R-:W-:-:S04]  /*0b60*/  MOV R19, R29 ;  /* 0x0000001d00137202 */ /* 0x000fc80000000f00 */
[----:B------:R-:W1:Y:S01]  /*0b70*/  MUFU.COS R6, R3 ;  /* 0x0000000300067308 */ /* 0x000e620000000000 */
[-C--:B0-----:R-:W-:Y:S01]  /*0b80*/  FMUL R32, R32, R5.reuse ;  /* 0x0000000520207220 */ /* 0x081fe20000400000 */
[----:B-1----:R-:W-:-:S07]  /*0b90*/  FMUL R5, R6, R5 ;  /* 0x0000000506057220 */ /* 0x002fce0000400000 */
.L_x_10:
[----:B------:R-:W-:Y:S05]  /*0ba0*/  BSYNC.RECONVERGENT B0 ;  /* 0x0000000000007941 */ /* 0x000fea0003800200 */
.L_x_9:
[----:B-----5:R-:W0:Y:S01]  /*0bb0*/  MUFU.RCP R3, R4 ;  /* 0x0000000400037308 */ /* 0x020e220000001000 */
[----:B------:R-:W1:Y:S01]  /*0bc0*/  LDC.64 R28, c[0x0][0x388] ;  /* 0x0000e200ff1c7b82 */ /* 0x000e620000000a00 */
[----:B------:R-:W-:Y:S01]  /*0bd0*/  MOV R7, UR7 ;  /* 0x0000000700077c02 */ /* 0x000fe20008000f00 */
[----:B------:R-:W-:Y:S05]  /*0be0*/  BSSY.RECONVERGENT B0, `(.L_x_14) ;  /* 0x0000010000007945 */ /* 0x000fea0003800200 */
[----:B------:R-:W2:Y:S01]  /*0bf0*/  FCHK P0, R7, R4 ;  /* 0x0000000407007302 */ /* 0x000ea20000000000 */
[----:B------:R-:W3:Y:S01]  /*0c00*/  LDC.64 R30, c[0x0][0x380] ;  /* 0x0000e000ff1e7b82 */ /* 0x000ee20000000a00 */
[----:B0-----:R-:W-:-:S04]  /*0c10*/  FFMA R6, -R4, R3, 1 ;  /* 0x3f80000004067423 */ /* 0x001fc80000000103 */
[----:B------:R-:W-:-:S04]  /*0c20*/  FFMA R3, R3, R6, R3 ;  /* 0x0000000603037223 */ /* 0x000fc80000000003 */
[----:B------:R-:W-:Y:S01]  /*0c30*/  FFMA R37, R3, UR7, RZ ;  /* 0x0000000703257c23 */ /* 0x000fe200080000ff */
[----:B-1----:R-:W-:-:S04]  /*0c40*/  IMAD.WIDE R28, R13, 0x4, R28 ;  /* 0x000000040d1c7825 */ /* 0x002fc800078e021c */
[----:B------:R-:W-:-:S04]  /*0c50*/  FFMA R6, -R4, R37, UR7 ;  /* 0x0000000704067e23 */ /* 0x000fc80008000125 */
[----:B------:R-:W-:Y:S01]  /*0c60*/  FFMA R37, R3, R6, R37 ;  /* 0x0000000603257223 */ /* 0x000fe20000000025 */
[----:B---3--:R-:W-:Y:S01]  /*0c70*/  IMAD.WIDE R30, R13, 0x4, R30 ;  /* 0x000000040d1e7825 */ /* 0x008fe200078e021e */
[----:B--2---:R-:W-:Y:S06]  /*0c80*/  @!P0 BRA `(.L_x_15) ;  /* 0x0000000000148947 */ /* 0x004fec0003800000 */
[----:B------:R-:W0:Y:S01]  /*0c90*/  LDCU UR10, c[0x0][0x3bc] ;  /* 0x00007780ff0a77ac */ /* 0x000e220008000800 */
[----:B------:R-:W-:Y:S01]  /*0ca0*/  MOV R6, 0xcd0 ;  /* 0x00000cd000067802 */ /* 0x000fe20000000f00 */
[----:B0-----:R-:W-:-:S07]  /*0cb0*/  IMAD.U32 R3, RZ, RZ, UR10 ;  /* 0x0000000aff037e24 */ /* 0x001fce000f8e00ff */
[----:B------:R-:W-:Y:S05]  /*0cc0*/  CALL.REL.NOINC `($__internal_1_$__cuda_sm3x_div_rn_noftz_f32_slowpath) ;  /* 0x0000000400c07944 */ /* 0x000fea0003c00000 */
[----:B------:R-:W-:-:S07]  /*0cd0*/  MOV R37, R3 ;  /* 0x0000000300257202 */ /* 0x000fce0000000f00 */
.L_x_15:
[----:B------:R-:W-:Y:S05]  /*0ce0*/  BSYNC.RECONVERGENT B0 ;  /* 0x0000000000007941 */ /* 0x000fea0003800200 */
.L_x_14:
[----:B------:R-:W-:Y:S01]  /*0cf0*/  MOV R7, UR5 ;  /* 0x0000000500077c02 */ /* 0x000fe20008000f00 */
[----:B------:R-:W2:Y:S01]  /*0d00*/  LDG.E R35, desc[UR8][R30.64] ;  /* 0x000000081e237981 */ /* 0x000ea2000c1e1900 */
[----:B------:R-:W-:-:S03]  /*0d10*/  MOV R6, UR4 ;  /* 0x0000000400067c02 */ /* 0x000fc60008000f00 */
[----:B------:R-:W2:Y:S04]  /*0d20*/  LDG.E R8, desc[UR8][R28.64] ;  /* 0x000000081c087981 */ /* 0x000ea8000c1e1900 */
[----:B------:R-:W3:Y:S01]  /*0d30*/  LDG.E R7, desc[UR8][R6.64] ;  /* 0x0000000806077981 */ /* 0x000ee2000c1e1900 */
[----:B------:R-:W-:Y:S01]  /*0d40*/  BSSY.RECONVERGENT B0, `(.L_x_16) ;  /* 0x000000b000007945 */ /* 0x000fe20003800200 */
[----:B--2---:R-:W-:Y:S01]  /*0d50*/  FADD R4, -R35, R8 ;  /* 0x0000000823047221 */ /* 0x004fe20000000100 */
[----:B---3--:R-:W-:-:S05]  /*0d60*/  FMUL R3, R7, 0.5 ;  /* 0x3f00000007037820 */ /* 0x008fca0000400000 */
[----:B------:R-:W-:-:S13]  /*0d70*/  FSETP.GT.AND P0, PT, R4, R3, PT ;  /* 0x000000030400720b */ /* 0x000fda0003f04000 */
[----:B------:R-:W-:-:S05]  /*0d80*/  @P0 FADD R8, -R7, R8 ;  /* 0x0000000807080221 */ /* 0x000fca0000000100 */
[----:B------:R0:W-:Y:S01]  /*0d90*/  @P0 STG.E desc[UR8][R28.64], R8 ;  /* 0x000000081c000986 */ /* 0x0001e2000c101908 */
[----:B------:R-:W-:Y:S05]  /*0da0*/  @P0 BRA `(.L_x_17) ;  /* 0x0000000000100947 */ /* 0x000fea0003800000 */
[----:B------:R-:W-:-:S05]  /*0db0*/  FMUL R3, R7, -0.5 ;  /* 0xbf00000007037820 */ /* 0x000fca0000400000 */
[----:B------:R-:W-:-:S13]  /*0dc0*/  FSETP.GEU.AND P0, PT, R4, R3, PT ;  /* 0x000000030400720b */ /* 0x000fda0003f0e000 */
[----:B0-----:R-:W-:-:S05]  /*0dd0*/  @!P0 FADD R8, R7, R8 ;  /* 0x0000000807088221 */ /* 0x001fca0000000000 */
[----:B------:R1:W-:Y:S02]  /*0de0*/  @!P0 STG.E desc[UR8][R28.64], R8 ;  /* 0x000000081c008986 */ /* 0x0003e4000c101908 */
.L_x_17:
[----:B------:R-:W-:Y:S05]  /*0df0*/  BSYNC.RECONVERGENT B0 ;  /* 0x0000000000007941 */ /* 0x000fea0003800200 */
.L_x_16:
[----:B------:R-:W2:Y:S01]  /*0e00*/  LDG.E R4, desc[UR8][R14.64] ;  /* 0x000000080e047981 */ /* 0x000ea2000c1e1900 */
[----:B------:R-:W3:Y:S03]  /*0e10*/  LDC.64 R6, c[0x0][0x398] ;  /* 0x0000e600ff067b82 */ /* 0x000ee60000000a00 */
[----:B------:R-:W4:Y:S01]  /*0e20*/  LDG.E R33, desc[UR8][R30.64] ;  /* 0x000000081e217981 */ /* 0x000f22000c1e1900 */
[----:B------:R-:W-:Y:S01]  /*0e30*/  FMUL R39, R9, R8 ;  /* 0x0000000809277220 */ /* 0x000fe20000400000 */
[----:B------:R-:W-:Y:S01]  /*0e40*/  BSSY.RECONVERGENT B0, `(.L_x_18) ;  /* 0x000000f000007945 */ /* 0x000fe20003800200 */
[----:B------:R-:W-:Y:S01]  /*0e50*/  FMUL R37, R37, R32 ;  /* 0x0000002025257220 */ /* 0x000fe20000400000 */
[----:B--2---:R-:W2:Y:S08]  /*0e60*/  MUFU.RCP R3, R4 ;  /* 0x0000000400037308 */ /* 0x004eb00000001000 */
[----:B------:R-:W5:Y:S01]  /*0e70*/  FCHK P0, R2, R4 ;  /* 0x0000000402007302 */ /* 0x000f620000000000 */
[----:B--2---:R-:W-:-:S04]  /*0e80*/  FFMA R34, -R4, R3, 1 ;  /* 0x3f80000004227423 */ /* 0x004fc80000000103 */
[----:B------:R-:W-:-:S04]  /*0e90*/  FFMA R3, R3, R34, R3 ;  /* 0x0000002203037223 */ /* 0x000fc80000000003 */
[----:B------:R-:W-:-:S04]  /*0ea0*/  FFMA R34, R2, R3, RZ ;  /* 0x0000000302227223 */ /* 0x000fc800000000ff */
[----:B------:R-:W-:-:S04]  /*0eb0*/  FFMA R36, -R4, R34, R2 ;  /* 0x0000002204247223 */ /* 0x000fc80000000102 */
[----:B------:R-:W-:Y:S01]  /*0ec0*/  FFMA R3, R3, R36, R34 ;  /* 0x0000002403037223 */ /* 0x000fe20000000022 */
[----:B----4-:R-:W-:Y:S01]  /*0ed0*/  FFMA R36, R12, R33, -R39 ;  /* 0x000000210c247223 */ /* 0x010fe20000000827 */
[----:B---3--:R-:W-:Y:S01]  /*0ee0*/  IMAD.WIDE R32, R13, 0x4, R6 ;  /* 0x000000040d207825 */ /* 0x008fe200078e0206 */
[----:B-----5:R-:W-:Y:S06]  /*0ef0*/  @!P0 BRA `(.L_x_19) ;  /* 0x00000000000c8947 */ /* 0x020fec0003800000 */
[----:B------:R-:W-:Y:S01]  /*0f00*/  IMAD.MOV.U32 R3, RZ, RZ, R2 ;  /* 0x000000ffff037224 */ /* 0x000fe200078e0002 */
[----:B------:R-:W-:-:S07]  /*0f10*/  MOV R6, 0xf30 ;  /* 0x00000f3000067802 */ /* 0x000fce0000000f00 */
[----:B01----:R-:W-:Y:S05]  /*0f20*/  CALL.REL.NOINC `($__internal_1_$__cuda_sm3x_div_rn_noftz_f32_slowpath) ;  /* 0x0000000400287944 */ /* 0x003fea0003c00000 */
.L_x_19:
[----:B------:R-:W-:Y:S05]  /*0f30*/  BSYNC.RECONVERGENT B0 ;  /* 0x0000000000007941 */ /* 0x000fea0003800200 */
.L_x_18:
[----:B------:R-:W2:Y:S02]  /*0f40*/  LDC.64 R6, c[0x0][0x390] ;  /* 0x0000e400ff067b82 */ /* 0x000ea40000000a00 */
[----:B--2---:R-:W-:-:S06]  /*0f50*/  IMAD.WIDE R6, R13, 0x4, R6 ;  /* 0x000000040d067825 */ /* 0x004fcc00078e0206 */
[----:B------:R-:W2:Y:S01]  /*0f60*/  LDG.E R7, desc[UR8][R6.64] ;  /* 0x0000000806077981 */ /* 0x000ea2000c1e1900 */
[----:B------:R-:W-:Y:S01]  /*0f70*/  FADD R4, R4, R4 ;  /* 0x0000000404047221 */ /* 0x000fe20000000000 */
[----:B------:R-:W-:Y:S03]  /*0f80*/  BSSY.RECONVERGENT B0, `(.L_x_20) ;  /* 0x000000e000007945 */ /* 0x000fe60003800200 */
[----:B------:R-:W0:Y:S08]  /*0f90*/  MUFU.RCP R39, R4 ;  /* 0x0000000400277308 */ /* 0x000e300000001000 */
[----:B------:R-:W3:Y:S01]  /*0fa0*/  FCHK P0, R0, R4 ;  /* 0x0000000400007302 */ /* 0x000ee20000000000 */
[----:B01----:R-:W-:-:S04]  /*0fb0*/  FFMA R8, -R4, R39, 1 ;  /* 0x3f80000004087423 */ /* 0x003fc80000000127 */
[----:B------:R-:W-:-:S04]  /*0fc0*/  FFMA R39, R39, R8, R39 ;  /* 0x0000000827277223 */ /* 0x000fc80000000027 */
[----:B------:R-:W-:-:S04]  /*0fd0*/  FFMA R8, R0, R39, RZ ;  /* 0x0000002700087223 */ /* 0x000fc800000000ff */
[----:B------:R-:W-:-:S04]  /*0fe0*/  FFMA R34, -R4, R8, R0 ;  /* 0x0000000804227223 */ /* 0x000fc80000000100 */
[----:B------:R-:W-:Y:S01]  /*0ff0*/  FFMA R39, R39, R34, R8 ;  /* 0x0000002227277223 */ /* 0x000fe20000000008 */
[----:B--2---:R-:W-:Y:S01]  /*1000*/  FFMA R36, R7, R3, R36 ;  /* 0x0000000307247223 */ /* 0x004fe20000000024 */
[----:B---3--:R-:W-:Y:S06]  /*1010*/  @!P0 BRA `(.L_x_21) ;  /* 0x0000000000108947 */ /* 0x008fec0003800000 */
[----:B------:R-:W-:Y:S02]  /*1020*/  MOV R3, R0 ;  /* 0x0000000000037202 */ /* 0x000fe40000000f00 */
[----:B------:R-:W-:-:S07]  /*1030*/  MOV R6, 0x1050 ;  /* 0x0000105000067802 */ /* 0x000fce0000000f00 */
[----:B------:R-:W-:Y:S05]  /*1040*/  CALL.REL.NOINC `($__internal_1_$__cuda_sm3x_div_rn_noftz_f32_slowpath) ;  /* 0x0000000000e07944 */ /* 0x000fea0003c00000 */
[----:B------:R-:W-:-:S07]  /*1050*/  MOV R39, R3 ;  /* 0x0000000300277202 */ /* 0x000fce0000000f00 */
.L_x_21:
[----:B------:R-:W-:Y:S05]  /*1060*/  BSYNC.RECONVERGENT B0 ;  /* 0x0000000000007941 */ /* 0x000fea0003800200 */
.L_x_20:
[----:B------:R-:W2:Y:S01]  /*1070*/  LDG.E R4, desc[UR8][R32.64] ;  /* 0x0000000820047981 */ /* 0x000ea2000c1e1900 */
[----:B------:R-:W-:Y:S01]  /*1080*/  IMAD.U32 R7, RZ, RZ, UR5 ;  /* 0x00000005ff077e24 */ /* 0x000fe2000f8e00ff */
[----:B------:R-:W-:Y:S01]  /*1090*/  MOV R6, UR4 ;  /* 0x0000000400067c02 */ /* 0x000fe20008000f00 */
[----:B--2---:R-:W-:-:S04]  /*10a0*/  FADD R3, R37, R4 ;  /* 0x0000000425037221 */ /* 0x004fc80000000000 */
[----:B------:R-:W-:-:S05]  /*10b0*/  FFMA R3, R3, R39, R36 ;  /* 0x0000002703037223 */ /* 0x000fca0000000024 */
[----:B------:R0:W-:Y:S04]  /*10c0*/  STG.E desc[UR8][R30.64], R3 ;  /* 0x000000031e007986 */ /* 0x0001e8000c101908 */
[----:B------:R0:W-:Y:S04]  /*10d0*/  STG.E desc[UR8][R28.64], R35 ;  /* 0x000000231c007986 */ /* 0x0001e8000c101908 */
[----:B------:R0:W-:Y:S04]  /*10e0*/  STG.E desc[UR8][R32.64], R37 ;  /* 0x0000002520007986 */ /* 0x0001e8000c101908 */
[----:B------:R-:W2:Y:S04]  /*10f0*/  LDG.E R7, desc[UR8][R6.64] ;  /* 0x0000000806077981 */ /* 0x000ea8000c1e1900 */
[----:B------:R-:W2:Y:S01]  /*1100*/  LDG.E R4, desc[UR8][R30.64] ;  /* 0x000000081e047981 */ /* 0x000ea2000c1e1900 */
[----:B------:R-:W-:Y:S01]  /*1110*/  BSSY.RECONVERGENT B0, `(.L_x_22) ;  /* 0x0000008000007945 */ /* 0x000fe20003800200 */
[----:B--2---:R-:W-:-:S13]  /*1120*/  FSETP.GT.AND P0, PT, R4, R7, PT ;  /* 0x000000070400720b */ /* 0x004fda0003f04000 */
[----:B------:R-:W-:-:S05]  /*1130*/  @P0 FADD R39, R4, -R7 ;  /* 0x8000000704270221 */ /* 0x000fca0000000000 */
[----:B------:R0:W-:Y:S01]  /*1140*/  @P0 STG.E desc[UR8][R30.64], R39 ;  /* 0x000000271e000986 */ /* 0x0001e2000c101908 */
[----:B------:R-:W-:Y:S05]  /*1150*/  @P0 BRA `(.L_x_23) ;  /* 0x00000000000c0947 */ /* 0x000fea0003800000 */
[----:B------:R-:W-:-:S13]  /*1160*/  FSETP.GEU.AND P0, PT, R4, RZ, PT ;  /* 0x000000ff0400720b */ /* 0x000fda0003f0e000 */
[----:B0-----:R-:W-:-:S05]  /*1170*/  @!P0 FADD R3, R4, R7 ;  /* 0x0000000704038221 */ /* 0x001fca0000000000 */
[----:B------:R1:W-:Y:S02]  /*1180*/  @!P0 STG.E desc[UR8][R30.64], R3 ;  /* 0x000000031e008986 */ /* 0x0003e4000c101908 */
.L_x_23:
[----:B------:R-:W-:Y:S05]  /*1190*/  BSYNC.RECONVERGENT B0 ;  /* 0x0000000000007941 */ /* 0x000fea0003800200 */
.L_x_22:
[----:B------:R-:W-:Y:S01]  /*11a0*/  UIADD3 UR4, UP0, UPT, UR4, 0x4, URZ ;  /* 0x0000000404047890 */ /* 0x000fe2000ff1e0ff */
[----:B------:R-:W-:Y:S01]  /*11b0*/  IADD3 R13, PT, PT, R13, 0x1, RZ ;  /* 0x000000010d0d7810 */ /* 0x000fe20007ffe0ff */
[----:B------:R-:W-:Y:S02]  /*11c0*/  UIADD3 UR6, UPT, UPT, UR6, 0x1, URZ ;  /* 0x0000000106067890 */ /* 0x000fe4000fffe0ff */
[----:B------:R-:W-:Y:S02]  /*11d0*/  UIADD3.X UR5, UPT, UPT, URZ, UR5, URZ, UP0, !UPT ;  /* 0x00000005ff057290 */ /* 0x000fe400087fe4ff */
[----:B------:R-:W-:-:S09]  /*11e0*/  UISETP.NE.AND UP0, UPT, UR6, URZ, UPT ;  /* 0x000000ff0600728c */ /* 0x000fd2000bf05270 */
[----:B------:R-:W-:Y:S05]  /*11f0*/  BRA.U UP0, `(.L_x_7) ;  /* 0xfffffff500307547 */ /* 0x000fea000b83ffff */
.L_x_0:
[----:B-----5:R-:W-:Y:S04]  /*1200*/  STG.E.64 desc[UR8][R26.64], R22 ;  /* 0x000000161a007986 */ /* 0x020fe8000c101b08 */
[----:B------:R-:W-:Y:S04]  /*1210*/  STG.E.64 desc[UR8][R26.64+0x8], R20 ;  /* 0x000008141a007986 */ /* 0x000fe8000c101b08 */
[----:B------:R-:W-:Y:S04]  /*1220*/  STG.E.64 desc[UR8][R26.64+0x10], R18 ;  /* 0x000010121a007986 */ /* 0x000fe8000c101b08 */
[----:B------:R-:W-:Y:S04]  /*1230*/  STG.E.64 desc[UR8][R26.64+0x18], R16 ;  /* 0x000018101a007986 */ /* 0x000fe8000c101b08 */
[----:B------:R-:W-:Y:S04]  /*1240*/  STG.E.64 desc[UR8][R26.64+0x28], R24 ;  /* 0x000028181a007986 */ /* 0x000fe8000c101b08 */
[----:B------:R-:W-:Y:S01]  /*1250*/  STG.E desc[UR8][R26.64+0x20], R5 ;  /* 0x000020051a007986 */ /* 0x000fe2000c101908 */
[----:B------:R-:W-:Y:S05]  /*1260*/  EXIT ;  /* 0x000000000000794d */ /* 0x000fea0003800000 */
        .weak           $__internal_0_$__cuda_sm20_sqrt_rn_f32_slowpath
        .type           $__internal_0_$__cuda_sm20_sqrt_rn_f32_slowpath,@function
        .size           $__internal_0_$__cuda_sm20_sqrt_rn_f32_slowpath,($__internal_1_$__cuda_sm3x_div_rn_noftz_f32_slowpath - $__internal_0_$__cuda_sm20_sqrt_rn_f32_slowpath)
$__internal_0_$__cuda_sm20_sqrt_rn_f32_slowpath:
[----:B------:R-:W-:-:S13]  /*1270*/  LOP3.LUT P0, RZ, R8, 0x7fffffff, RZ, 0xc0, !PT ;  /* 0x7fffffff08ff7812 */ /* 0x000fda000780c0ff */
[----:B------:R-:W-:Y:S01]  /*1280*/  @!P0 MOV R5, R8 ;  /* 0x0000000800058202 */ /* 0x000fe20000000f00 */
[----:B------:R-:W-:Y:S06]  /*1290*/  @!P0 BRA `(.L_x_24) ;  /* 0x0000000000448947 */ /* 0x000fec0003800000 */
[----:B------:R-:W-:Y:S02]  /*12a0*/  FSETP.GEU.FTZ.AND P0, PT, R8, RZ, PT ;  /* 0x000000ff0800720b */ /* 0x000fe40003f1e000 */
[----:B------:R-:W-:-:S11]  /*12b0*/  MOV R3, R8 ;  /* 0x0000000800037202 */ /* 0x000fd60000000f00 */
[----:B------:R-:W-:Y:S01]  /*12c0*/  @!P0 IMAD.MOV.U32 R5, RZ, RZ, 0x7fffffff ;  /* 0x7fffffffff058424 */ /* 0x000fe200078e00ff */
[----:B------:R-:W-:Y:S06]  /*12d0*/  @!P0 BRA `(.L_x_24) ;  /* 0x0000000000348947 */ /* 0x000fec0003800000 */
[----:B------:R-:W-:-:S13]  /*12e0*/  FSETP.GTU.FTZ.AND P0, PT, |R3|, +INF , PT ;  /* 0x7f8000000300780b */ /* 0x000fda0003f1c200 */
[----:B------:R-:W-:Y:S01]  /*12f0*/  @P0 FADD.FTZ R5, R3, 1 ;  /* 0x3f80000003050421 */ /* 0x000fe20000010000 */
[----:B------:R-:W-:Y:S06]  /*1300*/  @P0 BRA `(.L_x_24) ;  /* 0x0000000000280947 */ /* 0x000fec0003800000 */
[----:B------:R-:W-:-:S13]  /*1310*/  FSETP.NEU.FTZ.AND P0, PT, |R3|, +INF , PT ;  /* 0x7f8000000300780b */ /* 0x000fda0003f1d200 */
[----:B------:R-:W-:-:S04]  /*1320*/  @P0 FFMA R6, R3, 1.84467440737095516160e+19, RZ ;  /* 0x5f80000003060823 */ /* 0x000fc800000000ff */
[----:B------:R-:W0:Y:S02]  /*1330*/  @P0 MUFU.RSQ R5, R6 ;  /* 0x0000000600050308 */ /* 0x000e240000001400 */
[----:B0-----:R-:W-:Y:S01]  /*1340*/  @P0 FMUL.FTZ R23, R6, R5 ;  /* 0x0000000506170220 */ /* 0x001fe20000410000 */
[----:B------:R-:W-:Y:S01]  /*1350*/  @P0 FMUL.FTZ R16, R5, 0.5 ;  /* 0x3f00000005100820 */ /* 0x000fe20000410000 */
[----:B------:R-:W-:Y:S02]  /*1360*/  @!P0 MOV R5, R3 ;  /* 0x0000000300058202 */ /* 0x000fe40000000f00 */
[----:B------:R-:W-:-:S04]  /*1370*/  @P0 FADD.FTZ R8, -R23, -RZ ;  /* 0x800000ff17080221 */ /* 0x000fc80000010100 */
[----:B------:R-:W-:-:S04]  /*1380*/  @P0 FFMA R8, R23, R8, R6 ;  /* 0x0000000817080223 */ /* 0x000fc80000000006 */
[----:B------:R-:W-:-:S04]  /*1390*/  @P0 FFMA R8, R8, R16, R23 ;  /* 0x0000001008080223 */ /* 0x000fc80000000017 */
[----:B------:R-:W-:-:S07]  /*13a0*/  @P0 FMUL.FTZ R5, R8, 2.3283064365386962891e-10 ;  /* 0x2f80000008050820 */ /* 0x000fce0000410000 */
.L_x_24:
[----:B------:R-:W-:-:S04]  /*13b0*/  HFMA2 R31, -RZ, RZ, 0, 0 ;  /* 0x00000000ff1f7431 */ /* 0x000fc800000001ff */
[----:B------:R-:W-:Y:S05]  /*13c0*/  RET.REL.NODEC R30 `(_Z16d_GJF_integratorPfS_S_S_S_S_PiffS_S_S0_iiP17curandStateXORWOW) ;  /* 0xffffffec1e0c7950 */ /* 0x000fea0003c3ffff */
        .weak           $__internal_1_$__cuda_sm3x_div_rn_noftz_f32_slowpath
        .type           $__internal_1_$__cuda_sm3x_div_rn_noftz_f32_slowpath,@function
        .size           $__internal_1_$__cuda_sm3x_div_rn_noftz_f32_slowpath,(.L_x_38 - $__internal_1_$__cuda_sm3x_div_rn_noftz_f32_slowpath)
$__internal_1_$__cuda_sm3x_div_rn_noftz_f32_slowpath:
[----:B------:R-:W-:Y:S01]  /*13d0*/  SHF.R.U32.HI R7, RZ, 0x17, R4 ;  /* 0x00000017ff077819 */ /* 0x000fe20000011604 */
[----:B------:R-:W-:Y:S01]  /*13e0*/  BSSY.RECONVERGENT B1, `(.L_x_25) ;  /* 0x0000063000017945 */ /* 0x000fe20003800200 */
[----:B------:R-:W-:Y:S02]  /*13f0*/  SHF.R.U32.HI R34, RZ, 0x17, R3 ;  /* 0x00000017ff227819 */ /* 0x000fe40000011603 */
[----:B------:R-:W-:Y:S02]  /*1400*/  LOP3.LUT R7, R7, 0xff, RZ, 0xc0, !PT ;  /* 0x000000ff07077812 */ /* 0x000fe400078ec0ff */
[----:B------:R-:W-:Y:S02]  /*1410*/  LOP3.LUT R34, R34, 0xff, RZ, 0xc0, !PT ;  /* 0x000000ff22227812 */ /* 0x000fe400078ec0ff */
[----:B------:R-:W-:Y:S02]  /*1420*/  IADD3 R38, PT, PT, R7, -0x1, RZ ;  /* 0xffffffff07267810 */ /* 0x000fe40007ffe0ff */
[----:B------:R-:W-:Y:S01]  /*1430*/  MOV R40, R4 ;  /* 0x0000000400287202 */ /* 0x000fe20000000f00 */
[----:B------:R-:W-:Y:S01]  /*1440*/  VIADD R39, R34, 0xffffffff ;  /* 0xffffffff22277836 */ /* 0x000fe20000000000 */
[----:B------:R-:W-:-:S04]  /*1450*/  ISETP.GT.U32.AND P0, PT, R38, 0xfd, PT ;  /* 0x000000fd2600780c */ /* 0x000fc80003f04070 */
[----:B------:R-:W-:-:S13]  /*1460*/  ISETP.GT.U32.OR P0, PT, R39, 0xfd, P0 ;  /* 0x000000fd2700780c */ /* 0x000fda0000704470 */
[----:B------:R-:W-:Y:S01]  /*1470*/  @!P0 MOV R8, RZ ;  /* 0x000000ff00088202 */ /* 0x000fe20000000f00 */
[----:B------:R-:W-:Y:S06]  /*1480*/  @!P0 BRA `(.L_x_26) ;  /* 0x00000000005c8947 */ /* 0x000fec0003800000 */
[----:B------:R-:W-:Y:S02]  /*1490*/  FSETP.GTU.FTZ.AND P0, PT, |R3|, +INF , PT ;  /* 0x7f8000000300780b */ /* 0x000fe40003f1c200 */
[----:B------:R-:W-:-:S04]  /*14a0*/  FSETP.GTU.FTZ.AND P1, PT, |R4|, +INF , PT ;  /* 0x7f8000000400780b */ /* 0x000fc80003f3c200 */
[----:B------:R-:W-:-:S13]  /*14b0*/  PLOP3.LUT P0, PT, P0, P1, PT, 0xf8, 0x8f ;  /* 0x00000000008f781c */ /* 0x000fda0000703f70 */
[----:B------:R-:W-:Y:S05]  /*14c0*/  @P0 BRA `(.L_x_27) ;  /* 0x00000004004c0947 */ /* 0x000fea0003800000 */
[----:B------:R-:W-:-:S13]  /*14d0*/  LOP3.LUT P0, RZ, R40, 0x7fffffff, R3, 0xc8, !PT ;  /* 0x7fffffff28ff7812 */ /* 0x000fda000780c803 */
[----:B------:R-:W-:Y:S05]  /*14e0*/  @!P0 BRA `(.L_x_28) ;  /* 0x00000004003c8947 */ /* 0x000fea0003800000 */
[C---:B------:R-:W-:Y:S02]  /*14f0*/  FSETP.NEU.FTZ.AND P2, PT, |R3|.reuse, +INF , PT ;  /* 0x7f8000000300780b */ /* 0x040fe40003f5d200 */
[----:B------:R-:W-:Y:S02]  /*1500*/  FSETP.NEU.FTZ.AND P1, PT, |R4|, +INF , PT ;  /* 0x7f8000000400780b */ /* 0x000fe40003f3d200 */
[----:B------:R-:W-:-:S11]  /*1510*/  FSETP.NEU.FTZ.AND P0, PT, |R3|, +INF , PT ;  /* 0x7f8000000300780b */ /* 0x000fd60003f1d200 */
[----:B------:R-:W-:Y:S05]  /*1520*/  @!P1 BRA !P2, `(.L_x_28) ;  /* 0x00000004002c9947 */ /* 0x000fea0005000000 */
[----:B------:R-:W-:-:S04]  /*1530*/  LOP3.LUT P2, RZ, R3, 0x7fffffff, RZ, 0xc0, !PT ;  /* 0x7fffffff03ff7812 */ /* 0x000fc8000784c0ff */
[----:B------:R-:W-:-:S13]  /*1540*/  PLOP3.LUT P1, PT, P1, P2, PT, 0x2f, 0xf2 ;  /* 0x0000000000f2781c */ /* 0x000fda0000f24577 */
[----:B------:R-:W-:Y:S05]  /*1550*/  @P1 BRA `(.L_x_29) ;  /* 0x0000000400181947 */ /* 0x000fea0003800000 */
[----:B------:R-:W-:-:S04]  /*1560*/  LOP3.LUT P1, RZ, R40, 0x7fffffff, RZ, 0xc0, !PT ;  /* 0x7fffffff28ff7812 */ /* 0x000fc8000782c0ff */
[----:B------:R-:W-:-:S13]  /*1570*/  PLOP3.LUT P0, PT, P0, P1, PT, 0x2f, 0xf2 ;  /* 0x0000000000f2781c */ /* 0x000fda0000702577 */
[----:B------:R-:W-:Y:S05]  /*1580*/  @P0 BRA `(.L_x_30) ;  /* 0x0000000400000947 */ /* 0x000fea0003800000 */
[----:B------:R-:W-:Y:S02]  /*1590*/  ISETP.GE.AND P0, PT, R39, RZ, PT ;  /* 0x000000ff2700720c */ /* 0x000fe40003f06270 */
[----:B------:R-:W-:-:S11]  /*15a0*/  ISETP.GE.AND P1, PT, R38, RZ, PT ;  /* 0x000000ff2600720c */ /* 0x000fd60003f26270 */
[----:B------:R-:W-:Y:S01]  /*15b0*/  @P0 MOV R8, RZ ;  /* 0x000000ff00080202 */ /* 0x000fe20000000f00 */
[----:B------:R-:W-:Y:S02]  /*15c0*/  @!P0 IMAD.MOV.U32 R8, RZ, RZ, -0x40 ;  /* 0xffffffc0ff088424 */ /* 0x000fe400078e00ff */
[----:B------:R-:W-:Y:S01]  /*15d0*/  @!P0 FFMA R3, R3, 1.84467440737095516160e+19, RZ ;  /* 0x5f80000003038823 */ /* 0x000fe200000000ff */
[----:B------:R-:W-:Y:S02]  /*15e0*/  @!P1 FFMA R40, R4, 1.84467440737095516160e+19, RZ ;  /* 0x5f80000004289823 */ /* 0x000fe400000000ff */
[----:B------:R-:W-:-:S07]  /*15f0*/  @!P1 IADD3 R8, PT, PT, R8, 0x40, RZ ;  /* 0x0000004008089810 */ /* 0x000fce0007ffe0ff */
.L_x_26:
[----:B------:R-:W-:Y:S01]  /*1600*/  LEA R39, R7, 0xc0800000, 0x17 ;  /* 0xc080000007277811 */ /* 0x000fe200078eb8ff */
[----:B------:R-:W-:Y:S01]  /*1610*/  BSSY.RECONVERGENT B2, `(.L_x_31) ;  /* 0x0000036000027945 */ /* 0x000fe20003800200 */
[----:B------:R-:W-:Y:S02]  /*1620*/  IADD3 R34, PT, PT, R34, -0x7f, RZ ;  /* 0xffffff8122227810 */ /* 0x000fe40007ffe0ff */
[----:B------:R-:W-:-:S03]  /*1630*/  IADD3 R42, PT, PT, -R39, R40, RZ ;  /* 0x00000028272a7210 */ /* 0x000fc60007ffe1ff */
[----:B------:R-:W-:Y:S01]  /*1640*/  IMAD R3, R34, -0x800000, R3 ;  /* 0xff80000022037824 */ /* 0x000fe200078e0203 */
[----:B------:R-:W0:Y:S01]  /*1650*/  MUFU.RCP R39, R42 ;  /* 0x0000002a00277308 */ /* 0x000e220000001000 */
[----:B------:R-:W-:-:S04]  /*1660*/  FADD.FTZ R38, -R42, -RZ ;  /* 0x800000ff2a267221 */ /* 0x000fc80000010100 */
[----:B0-----:R-:W-:-:S04]  /*1670*/  FFMA R40, R39, R38, 1 ;  /* 0x3f80000027287423 */ /* 0x001fc80000000026 */
[----:B------:R-:W-:-:S04]  /*1680*/  FFMA R40, R39, R40, R39 ;  /* 0x0000002827287223 */ /* 0x000fc80000000027 */
[----:B------:R-:W-:-:S04]  /*1690*/  FFMA R39, R3, R40, RZ ;  /* 0x0000002803277223 */ /* 0x000fc800000000ff */
[----:B------:R-:W-:-:S04]  /*16a0*/  FFMA R41, R38, R39, R3 ;  /* 0x0000002726297223 */ /* 0x000fc80000000003 */
[----:B------:R-:W-:Y:S01]  /*16b0*/  FFMA R41, R40, R41, R39 ;  /* 0x0000002928297223 */ /* 0x000fe20000000027 */
[----:B------:R-:W-:-:S03]  /*16c0*/  IADD3 R39, PT, PT, R34, 0x7f, -R7 ;  /* 0x0000007f22277810 */ /* 0x000fc60007ffe807 */
[----:B------:R-:W-:Y:S02]  /*16d0*/  FFMA R38, R38, R41, R3 ;  /* 0x0000002926267223 */ /* 0x000fe40000000003 */
[----:B------:R-:W-:Y:S02]  /*16e0*/  IMAD.IADD R8, R39, 0x1, R8 ;  /* 0x0000000127087824 */ /* 0x000fe400078e0208 */
[----:B------:R-:W-:-:S05]  /*16f0*/  FFMA R3, R40, R38, R41 ;  /* 0x0000002628037223 */ /* 0x000fca0000000029 */
[----:B------:R-:W-:-:S04]  /*1700*/  SHF.R.U32.HI R7, RZ, 0x17, R3 ;  /* 0x00000017ff077819 */ /* 0x000fc80000011603 */
[----:B------:R-:W-:-:S04]  /*1710*/  LOP3.LUT R7, R7, 0xff, RZ, 0xc0, !PT ;  /* 0x000000ff07077812 */ /* 0x000fc800078ec0ff */
[----:B------:R-:W-:-:S04]  /*1720*/  IADD3 R7, PT, PT, R7, R8, RZ ;  /* 0x0000000807077210 */ /* 0x000fc80007ffe0ff */
[----:B------:R-:W-:-:S04]  /*1730*/  IADD3 R34, PT, PT, R7, -0x1, RZ ;  /* 0xffffffff07227810 */ /* 0x000fc80007ffe0ff */
[----:B------:R-:W-:-:S13]  /*1740*/  ISETP.GE.U32.AND P0, PT, R34, 0xfe, PT ;  /* 0x000000fe2200780c */ /* 0x000fda0003f06070 */
[----:B------:R-:W-:Y:S05]  /*1750*/  @!P0 BRA `(.L_x_32) ;  /* 0x0000000000808947 */ /* 0x000fea0003800000 */
[----:B------:R-:W-:-:S13]  /*1760*/  ISETP.GT.AND P0, PT, R7, 0xfe, PT ;  /* 0x000000fe0700780c */ /* 0x000fda0003f04270 */
[----:B------:R-:W-:Y:S05]  /*1770*/  @P0 BRA `(.L_x_33) ;  /* 0x00000000006c0947 */ /* 0x000fea0003800000 */
[----:B------:R-:W-:-:S13]  /*1780*/  ISETP.GE.AND P0, PT, R7, 0x1, PT ;  /* 0x000000010700780c */ /* 0x000fda0003f06270 */
[----:B------:R-:W-:Y:S05]  /*1790*/  @P0 BRA `(.L_x_34) ;  /* 0x0000000000740947 */ /* 0x000fea0003800000 */
[----:B------:R-:W-:Y:S02]  /*17a0*/  ISETP.GE.AND P0, PT, R7, -0x18, PT ;  /* 0xffffffe80700780c */ /* 0x000fe40003f06270 */
[----:B------:R-:W-:-:S11]  /*17b0*/  LOP3.LUT R3, R3, 0x80000000, RZ, 0xc0, !PT ;  /* 0x8000000003037812 */ /* 0x000fd600078ec0ff */
[----:B------:R-:W-:Y:S05]  /*17c0*/  @!P0 BRA `(.L_x_34) ;  /* 0x0000000000688947 */ /* 0x000fea0003800000 */
[CCC-:B------:R-:W-:Y:S01]  /*17d0*/  FFMA.RZ R8, R40.reuse, R38.reuse, R41.reuse ;  /* 0x0000002628087223 */ /* 0x1c0fe2000000c029 */
[CCC-:B------:R-:W-:Y:S01]  /*17e0*/  FFMA.RP R34, R40.reuse, R38.reuse, R41.reuse ;  /* 0x0000002628227223 */ /* 0x1c0fe20000008029 */
[----:B------:R-:W-:Y:S01]  /*17f0*/  FFMA.RM R41, R40, R38, R41 ;  /* 0x0000002628297223 */ /* 0x000fe20000004029 */
[C---:B------:R-:W-:Y:S02]  /*1800*/  IADD3 R38, PT, PT, R7.reuse, 0x20, RZ ;  /* 0x0000002007267810 */ /* 0x040fe40007ffe0ff */
[----:B------:R-:W-:Y:S02]  /*1810*/  LOP3.LUT R8, R8, 0x7fffff, RZ, 0xc0, !PT ;  /* 0x007fffff08087812 */ /* 0x000fe400078ec0ff */
[C---:B------:R-:W-:Y:S02]  /*1820*/  ISETP.NE.AND P2, PT, R7.reuse, RZ, PT ;  /* 0x000000ff0700720c */ /* 0x040fe40003f45270 */
[----:B------:R-:W-:Y:S02]  /*1830*/  LOP3.LUT R39, R8, 0x800000, RZ, 0xfc, !PT ;  /* 0x0080000008277812 */ /* 0x000fe400078efcff */
[----:B------:R-:W-:Y:S01]  /*1840*/  ISETP.NE.AND P1, PT, R7, RZ, PT ;  /* 0x000000ff0700720c */ /* 0x000fe20003f25270 */
[----:B------:R-:W-:Y:S01]  /*1850*/  IMAD.MOV R7, RZ, RZ, -R7 ;  /* 0x000000ffff077224 */ /* 0x000fe200078e0a07 */
[----:B------:R-:W-:-:S02]  /*1860*/  SHF.L.U32 R38, R39, R38, RZ ;  /* 0x0000002627267219 */ /* 0x000fc400000006ff */
[----:B------:R-:W-:Y:S02]  /*1870*/  FSETP.NEU.FTZ.AND P0, PT, R34, R41, PT ;  /* 0x000000292200720b */ /* 0x000fe40003f1d000 */
[----:B------:R-:W-:Y:S02]  /*1880*/  SEL R8, R7, RZ, P2 ;  /* 0x000000ff07087207 */ /* 0x000fe40001000000 */
[----:B------:R-:W-:Y:S02]  /*1890*/  ISETP.NE.AND P1, PT, R38, RZ, P1 ;  /* 0x000000ff2600720c */ /* 0x000fe40000f25270 */
[----:B------:R-:W-:Y:S02]  /*18a0*/  SHF.R.U32.HI R8, RZ, R8, R39 ;  /* 0x00000008ff087219 */ /* 0x000fe40000011627 */
[----:B------:R-:W-:Y:S02]  /*18b0*/  PLOP3.LUT P0, PT, P0, P1, PT, 0xf8, 0x8f ;  /* 0x00000000008f781c */ /* 0x000fe40000703f70 */
[----:B------:R-:W-:-:S02]  /*18c0*/  SHF.R.U32.HI R34, RZ, 0x1, R8 ;  /* 0x00000001ff227819 */ /* 0x000fc40000011608 */
[----:B------:R-:W-:-:S04]  /*18d0*/  SEL R7, RZ, 0x1, !P0 ;  /* 0x00000001ff077807 */ /* 0x000fc80004000000 */
[----:B------:R-:W-:-:S04]  /*18e0*/  LOP3.LUT R7, R7, 0x1, R34, 0xf8, !PT ;  /* 0x0000000107077812 */ /* 0x000fc800078ef822 */
[----:B------:R-:W-:-:S04]  /*18f0*/  LOP3.LUT R7, R7, R8, RZ, 0xc0, !PT ;  /* 0x0000000807077212 */ /* 0x000fc800078ec0ff */
[----:B------:R-:W-:-:S04]  /*1900*/  IADD3 R34, PT, PT, R34, R7, RZ ;  /* 0x0000000722227210 */ /* 0x000fc80007ffe0ff */
[----:B------:R-:W-:Y:S01]  /*1910*/  LOP3.LUT R3, R34, R3, RZ, 0xfc, !PT ;  /* 0x0000000322037212 */ /* 0x000fe200078efcff */
[----:B------:R-:W-:Y:S06]  /*1920*/  BRA `(.L_x_34) ;  /* 0x0000000000107947 */ /* 0x000fec0003800000 */
.L_x_33:
[----:B------:R-:W-:-:S04]  /*1930*/  LOP3.LUT R3, R3, 0x80000000, RZ, 0xc0, !PT ;  /* 0x8000000003037812 */ /* 0x000fc800078ec0ff */
[----:B------:R-:W-:Y:S01]  /*1940*/  LOP3.LUT R3, R3, 0x7f800000, RZ, 0xfc, !PT ;  /* 0x7f80000003037812 */ /* 0x000fe200078efcff */
[----:B------:R-:W-:Y:S06]  /*1950*/  BRA `(.L_x_34) ;  /* 0x0000000000047947 */ /* 0x000fec0003800000 */
.L_x_32:
[----:B------:R-:W-:-:S07]  /*1960*/  LEA R3, R8, R3, 0x17 ;  /* 0x0000000308037211 */ /* 0x000fce00078eb8ff */
.L_x_34:
[----:B------:R-:W-:Y:S05]  /*1970*/  BSYNC.RECONVERGENT B2 ;  /* 0x0000000000027941 */ /* 0x000fea0003800200 */
.L_x_31:
[----:B------:R-:W-:Y:S05]  /*1980*/  BRA `(.L_x_35) ;  /* 0x0000000000207947 */ /* 0x000fea0003800000 */
.L_x_30:
[----:B------:R-:W-:-:S04]  /*1990*/  LOP3.LUT R3, R40, 0x80000000, R3, 0x48, !PT ;  /* 0x8000000028037812 */ /* 0x000fc800078e4803 */
[----:B------:R-:W-:Y:S01]  /*19a0*/  LOP3.LUT R3, R3, 0x7f800000, RZ, 0xfc, !PT ;  /* 0x7f80000003037812 */ /* 0x000fe200078efcff */
[----:B------:R-:W-:Y:S06]  /*19b0*/  BRA `(.L_x_35) ;  /* 0x0000000000147947 */ /* 0x000fec0003800000 */
.L_x_29:
[----:B------:R-:W-:Y:S01]  /*19c0*/  LOP3.LUT R3, R40, 0x80000000, R3, 0x48, !PT ;  /* 0x8000000028037812 */ /* 0x000fe200078e4803 */
[----:B------:R-:W-:Y:S06]  /*19d0*/  BRA `(.L_x_35) ;  /* 0x00000000000c7947 */ /* 0x000fec0003800000 */
.L_x_28:
[----:B------:R-:W0:Y:S01]  /*19e0*/  MUFU.RSQ R3, -QNAN ;  /* 0xffc0000000037908 */ /* 0x000e220000001400 */
[----:B------:R-:W-:Y:S05]  /*19f0*/  BRA `(.L_x_35) ;  /* 0x0000000000047947 */ /* 0x000fea0003800000 */
.L_x_27:
[----:B------:R-:W-:-:S07]  /*1a00*/  FADD.FTZ R3, R3, R4 ;  /* 0x0000000403037221 */ /* 0x000fce0000010000 */
.L_x_35:
[----:B------:R-:W-:Y:S05]  /*1a10*/  BSYNC.RECONVERGENT B1 ;  /* 0x0000000000017941 */ /* 0x000fea0003800200 */
.L_x_25:
[----:B------:R-:W-:-:S04]  /*1a20*/  HFMA2 R7, -RZ, RZ, 0, 0 ;  /* 0x00000000ff077431 */ /* 0x000fc800000001ff */
[----:B0-----:R-:W-:Y:S05]  /*1a30*/  RET.REL.NODEC R6 `(_Z16d_GJF_integratorPfS_S_S_S_S_PiffS_S_S0_iiP17curandStateXORWOW) ;  /* 0xffffffe406707950 */ /* 0x001fea0003c3ffff */
.L_x_36:
[----:B------:R-:W-:-:S00]  /*1a40*/  BRA `(.L_x_36) ;  /* 0xfffffffc00fc7947 */ /* 0x000fc0000383ffff */
[----:B------:R-:W-:-:S00]  /*1a50*/  NOP ;  /* 0x0000000000007918 */ /* 0x000fc00000000000 */
        /* <DEDUP_REMOVED lines=10> */
.L_x_38:


//--------------------- .nv.global.init           --------------------------
	.section	.nv.global.init,"aw",@progbits
	.align	4
.nv.global.init:
	.type		mrg32k3aM1SubSeq,@object
	.size		mrg32k3aM1SubSeq,(mrg32k3aM2SubSeq - mrg32k3aM1SubSeq)
mrg32k3aM1SubSeq:
        /*0000*/ 	.byte	0x0b, 0xcc, 0xee, 0x04, 0x73, 0x29, 0x8b, 0x6f, 0xf6, 0x53, 0x03, 0xf6, 0x23, 0xf6, 0xea, 0xda
        /* <DEDUP_REMOVED lines=125> */
	.type		mrg32k3aM2SubSeq,@object
	.size		mrg32k3aM2SubSeq,(mrg32k3aM1 - mrg32k3aM2SubSeq)
mrg32k3aM2SubSeq:
        /* <DEDUP_REMOVED lines=126> */
	.type		mrg32k3aM1,@object
	.size		mrg32k3aM1,(mrg32k3aM1Seq - mrg32k3aM1)
mrg32k3aM1:
        /* <DEDUP_REMOVED lines=144> */
	.type		mrg32k3aM1Seq,@object
	.size		mrg32k3aM1Seq,(mrg32k3aM2 - mrg32k3aM1Seq)
mrg32k3aM1Seq:
        /* <DEDUP_REMOVED lines=144> */
	.type		mrg32k3aM2,@object
	.size		mrg32k3aM2,(mrg32k3aM2Seq - mrg32k3aM2)
mrg32k3aM2:
        /* <DEDUP_REMOVED lines=144> */
	.type		mrg32k3aM2Seq,@object
	.size		mrg32k3aM2Seq,(precalc_xorwow_matrix - mrg32k3aM2Seq)
mrg32k3aM2Seq:
        /* <DEDUP_REMOVED lines=144> */
	.type		precalc_xorwow_matrix,@object
	.size		precalc_xorwow_matrix,(precalc_xorwow_offset_matrix - precalc_xorwow_matrix)
precalc_xorwow_matrix:
        /* <DEDUP_REMOVED lines=6400> */
	.type		precalc_xorwow_offset_matrix,@object
	.size		precalc_xorwow_offset_matrix,(.L_1 - precalc_xorwow_offset_matrix)
precalc_xorwow_offset_matrix:
        /* <DEDUP_REMOVED lines=6400> */
.L_1:


//--------------------- .nv.shared.reserved.0     --------------------------
	.section	.nv.shared.reserved.0,"aw",@nobits
	.weak		__nv_reservedSMEM_offset_0_alias
	.size		__nv_reservedSMEM_offset_0_alias, 0, 64
	.other		__nv_reservedSMEM_offset_0_alias,@"STO_CUDA_RESERVED_SHARED STV_DEFAULT"
__nv_reservedSMEM_offset_0_alias:
	.zero		0
	.zero		64


//--------------------- .nv.constant0._Z16d_GJF_integratorPfS_S_S_S_S_PiffS_S_S0_iiP17curandStateXORWOW --------------------------
	.section	.nv.constant0._Z16d_GJF_integratorPfS_S_S_S_S_PiffS_S_S0_iiP17curandStateXORWOW,"a",@progbits
	.sectionflags	@""
	.align	4
.nv.constant0._Z16d_GJF_integratorPfS_S_S_S_S_PiffS_S_S0_iiP17curandStateXORWOW:
	.zero		1000


//--------------------- SYMBOLS --------------------------

	.type		.nv.reservedSmem.offset0,@object
	.size		.nv.reservedSmem.offset0,0x4
